//
// Generated by NVIDIA NVVM Compiler
//
// Compiler Build ID: CL-36424714
// Cuda compilation tools, release 13.0, V13.0.88
// Based on NVVM 20.0.0
//

.version 9.0
.target sm_100
.address_size 64

	// .globl	_Z10mean_arrayPiPdi

.visible .entry _Z10mean_arrayPiPdi(
	.param .u64 .ptr .align 1 _Z10mean_arrayPiPdi_param_0,
	.param .u64 .ptr .align 1 _Z10mean_arrayPiPdi_param_1,
	.param .u32 _Z10mean_arrayPiPdi_param_2
)
{
	.reg .pred 	%p<110>;
	.reg .b32 	%r<295>;
	.reg .b32 	%f<59>;
	.reg .b64 	%rd<138>;
	.reg .b64 	%fd<468>;

	ld.param.u64 	%rd33, [_Z10mean_arrayPiPdi_param_0];
	ld.param.u64 	%rd34, [_Z10mean_arrayPiPdi_param_1];
	ld.param.u32 	%r89, [_Z10mean_arrayPiPdi_param_2];
	cvta.to.global.u64 	%rd1, %rd34;
	cvta.to.global.u64 	%rd2, %rd33;
	mov.u32 	%r1, %ctaid.x;
	mov.u32 	%r2, %tid.x;
	setp.ne.s32 	%p1, %r2, 0;
	mov.f64 	%fd467, 0d0000000000000000;
	@%p1 bra 	$L__BB0_15;
	setp.lt.s32 	%p2, %r89, 1;
	mov.f64 	%fd431, 0d0000000000000000;
	@%p2 bra 	$L__BB0_14;
	mul.lo.s32 	%r3, %r89, %r1;
	and.b32  	%r4, %r89, 15;
	setp.lt.u32 	%p3, %r89, 16;
	mov.f64 	%fd431, 0d0000000000000000;
	mov.b32 	%r270, 0;
	@%p3 bra 	$L__BB0_5;
	and.b32  	%r270, %r89, 2147483632;
	neg.s32 	%r268, %r270;
	mul.wide.u32 	%rd35, %r3, 4;
	add.s64 	%rd36, %rd35, %rd2;
	add.s64 	%rd128, %rd36, 32;
	mov.f64 	%fd431, 0d0000000000000000;
$L__BB0_4:
	.pragma "nounroll";
	ld.global.u32 	%r91, [%rd128+-32];
	cvt.rn.f64.s32 	%fd77, %r91;
	add.f64 	%fd78, %fd431, %fd77;
	ld.global.u32 	%r92, [%rd128+-28];
	cvt.rn.f64.s32 	%fd79, %r92;
	add.f64 	%fd80, %fd78, %fd79;
	ld.global.u32 	%r93, [%rd128+-24];
	cvt.rn.f64.s32 	%fd81, %r93;
	add.f64 	%fd82, %fd80, %fd81;
	ld.global.u32 	%r94, [%rd128+-20];
	cvt.rn.f64.s32 	%fd83, %r94;
	add.f64 	%fd84, %fd82, %fd83;
	ld.global.u32 	%r95, [%rd128+-16];
	cvt.rn.f64.s32 	%fd85, %r95;
	add.f64 	%fd86, %fd84, %fd85;
	ld.global.u32 	%r96, [%rd128+-12];
	cvt.rn.f64.s32 	%fd87, %r96;
	add.f64 	%fd88, %fd86, %fd87;
	ld.global.u32 	%r97, [%rd128+-8];
	cvt.rn.f64.s32 	%fd89, %r97;
	add.f64 	%fd90, %fd88, %fd89;
	ld.global.u32 	%r98, [%rd128+-4];
	cvt.rn.f64.s32 	%fd91, %r98;
	add.f64 	%fd92, %fd90, %fd91;
	ld.global.u32 	%r99, [%rd128];
	cvt.rn.f64.s32 	%fd93, %r99;
	add.f64 	%fd94, %fd92, %fd93;
	ld.global.u32 	%r100, [%rd128+4];
	cvt.rn.f64.s32 	%fd95, %r100;
	add.f64 	%fd96, %fd94, %fd95;
	ld.global.u32 	%r101, [%rd128+8];
	cvt.rn.f64.s32 	%fd97, %r101;
	add.f64 	%fd98, %fd96, %fd97;
	ld.global.u32 	%r102, [%rd128+12];
	cvt.rn.f64.s32 	%fd99, %r102;
	add.f64 	%fd100, %fd98, %fd99;
	ld.global.u32 	%r103, [%rd128+16];
	cvt.rn.f64.s32 	%fd101, %r103;
	add.f64 	%fd102, %fd100, %fd101;
	ld.global.u32 	%r104, [%rd128+20];
	cvt.rn.f64.s32 	%fd103, %r104;
	add.f64 	%fd104, %fd102, %fd103;
	ld.global.u32 	%r105, [%rd128+24];
	cvt.rn.f64.s32 	%fd105, %r105;
	add.f64 	%fd106, %fd104, %fd105;
	ld.global.u32 	%r106, [%rd128+28];
	cvt.rn.f64.s32 	%fd107, %r106;
	add.f64 	%fd431, %fd106, %fd107;
	add.s32 	%r268, %r268, 16;
	add.s64 	%rd128, %rd128, 64;
	setp.ne.s32 	%p4, %r268, 0;
	@%p4 bra 	$L__BB0_4;
$L__BB0_5:
	setp.eq.s32 	%p5, %r4, 0;
	@%p5 bra 	$L__BB0_14;
	and.b32  	%r10, %r89, 7;
	setp.lt.u32 	%p6, %r4, 8;
	@%p6 bra 	$L__BB0_8;
	add.s32 	%r107, %r270, %r3;
	mul.wide.u32 	%rd37, %r107, 4;
	add.s64 	%rd38, %rd2, %rd37;
	ld.global.u32 	%r108, [%rd38];
	cvt.rn.f64.s32 	%fd109, %r108;
	add.f64 	%fd110, %fd431, %fd109;
	cvt.u64.u32 	%rd39, %r3;
	cvt.u64.u32 	%rd40, %r270;
	add.s64 	%rd41, %rd40, %rd39;
	shl.b64 	%rd42, %rd41, 2;
	add.s64 	%rd43, %rd2, %rd42;
	ld.global.u32 	%r109, [%rd43+4];
	cvt.rn.f64.s32 	%fd111, %r109;
	add.f64 	%fd112, %fd110, %fd111;
	ld.global.u32 	%r110, [%rd43+8];
	cvt.rn.f64.s32 	%fd113, %r110;
	add.f64 	%fd114, %fd112, %fd113;
	ld.global.u32 	%r111, [%rd43+12];
	cvt.rn.f64.s32 	%fd115, %r111;
	add.f64 	%fd116, %fd114, %fd115;
	ld.global.u32 	%r112, [%rd43+16];
	cvt.rn.f64.s32 	%fd117, %r112;
	add.f64 	%fd118, %fd116, %fd117;
	ld.global.u32 	%r113, [%rd43+20];
	cvt.rn.f64.s32 	%fd119, %r113;
	add.f64 	%fd120, %fd118, %fd119;
	ld.global.u32 	%r114, [%rd43+24];
	cvt.rn.f64.s32 	%fd121, %r114;
	add.f64 	%fd122, %fd120, %fd121;
	ld.global.u32 	%r115, [%rd43+28];
	cvt.rn.f64.s32 	%fd123, %r115;
	add.f64 	%fd431, %fd122, %fd123;
	add.s32 	%r270, %r270, 8;
$L__BB0_8:
	setp.eq.s32 	%p7, %r10, 0;
	@%p7 bra 	$L__BB0_14;
	and.b32  	%r13, %r89, 3;
	setp.lt.u32 	%p8, %r10, 4;
	@%p8 bra 	$L__BB0_11;
	add.s32 	%r116, %r270, %r3;
	mul.wide.u32 	%rd44, %r116, 4;
	add.s64 	%rd45, %rd2, %rd44;
	ld.global.u32 	%r117, [%rd45];
	cvt.rn.f64.s32 	%fd125, %r117;
	add.f64 	%fd126, %fd431, %fd125;
	cvt.u64.u32 	%rd46, %r3;
	cvt.u64.u32 	%rd47, %r270;
	add.s64 	%rd48, %rd47, %rd46;
	shl.b64 	%rd49, %rd48, 2;
	add.s64 	%rd50, %rd2, %rd49;
	ld.global.u32 	%r118, [%rd50+4];
	cvt.rn.f64.s32 	%fd127, %r118;
	add.f64 	%fd128, %fd126, %fd127;
	ld.global.u32 	%r119, [%rd50+8];
	cvt.rn.f64.s32 	%fd129, %r119;
	add.f64 	%fd130, %fd128, %fd129;
	ld.global.u32 	%r120, [%rd50+12];
	cvt.rn.f64.s32 	%fd131, %r120;
	add.f64 	%fd431, %fd130, %fd131;
	add.s32 	%r270, %r270, 4;
$L__BB0_11:
	setp.eq.s32 	%p9, %r13, 0;
	@%p9 bra 	$L__BB0_14;
	add.s32 	%r121, %r270, %r3;
	mul.wide.u32 	%rd51, %r121, 4;
	add.s64 	%rd129, %rd2, %rd51;
	neg.s32 	%r272, %r13;
$L__BB0_13:
	.pragma "nounroll";
	ld.global.u32 	%r122, [%rd129];
	cvt.rn.f64.s32 	%fd132, %r122;
	add.f64 	%fd431, %fd431, %fd132;
	add.s64 	%rd129, %rd129, 4;
	add.s32 	%r272, %r272, 1;
	setp.ne.s32 	%p10, %r272, 0;
	@%p10 bra 	$L__BB0_13;
$L__BB0_14:
	cvt.rn.f64.s32 	%fd133, %r89;
	div.rn.f64 	%fd467, %fd431, %fd133;
$L__BB0_15:
	setp.gt.s32 	%p11, %r2, 1;
	@%p11 bra 	$L__BB0_21;
	setp.eq.s32 	%p14, %r2, 0;
	@%p14 bra 	$L__BB0_37;
	setp.eq.s32 	%p15, %r2, 1;
	@%p15 bra 	$L__BB0_18;
	bra.uni 	$L__BB0_76;
$L__BB0_18:
	mul.lo.s32 	%r39, %r89, %r1;
	mul.wide.s32 	%rd90, %r39, 4;
	add.s64 	%rd91, %rd2, %rd90;
	ld.global.u32 	%r195, [%rd91];
	cvt.rn.f64.s32 	%fd467, %r195;
	setp.lt.s32 	%p63, %r89, 2;
	@%p63 bra 	$L__BB0_76;
	add.s32 	%r40, %r89, -1;
	add.s32 	%r197, %r89, -2;
	and.b32  	%r41, %r40, 15;
	setp.lt.u32 	%p64, %r197, 15;
	mov.b32 	%r288, 1;
	@%p64 bra 	$L__BB0_53;
	and.b32  	%r199, %r40, -16;
	neg.s32 	%r279, %r199;
	add.s32 	%r200, %r39, 1;
	mul.wide.u32 	%rd92, %r200, 4;
	add.s64 	%rd93, %rd92, %rd2;
	add.s64 	%rd132, %rd93, 32;
	mov.b32 	%r278, 0;
	bra.uni 	$L__BB0_51;
$L__BB0_21:
	setp.eq.s32 	%p12, %r2, 2;
	@%p12 bra 	$L__BB0_62;
	setp.ne.s32 	%p13, %r2, 3;
	@%p13 bra 	$L__BB0_76;
	setp.lt.s32 	%p16, %r89, 1;
	@%p16 bra 	$L__BB0_36;
	mul.lo.s32 	%r19, %r89, %r1;
	shl.b32 	%r124, %r1, 2;
	mul.wide.u32 	%rd52, %r124, 8;
	add.s64 	%rd53, %rd1, %rd52;
	ld.global.f64 	%fd16, [%rd53];
	and.b32  	%r20, %r89, 15;
	setp.lt.u32 	%p17, %r89, 16;
	mov.b32 	%r283, 0;
	@%p17 bra 	$L__BB0_27;
	and.b32  	%r283, %r89, 2147483632;
	neg.s32 	%r282, %r283;
	mul.wide.u32 	%rd54, %r19, 4;
	add.s64 	%rd55, %rd54, %rd2;
	add.s64 	%rd134, %rd55, 32;
$L__BB0_26:
	.pragma "nounroll";
	ld.global.u32 	%r125, [%rd134+-32];
	cvt.rn.f64.s32 	%fd135, %r125;
	sub.f64 	%fd136, %fd135, %fd16;
	cvt.rn.f32.f64 	%f1, %fd136;
	mul.f32 	%f2, %f1, %f1;
	cvt.f64.f32 	%fd137, %f2;
	add.f64 	%fd138, %fd467, %fd137;
	ld.global.u32 	%r126, [%rd134+-28];
	cvt.rn.f64.s32 	%fd139, %r126;
	sub.f64 	%fd140, %fd139, %fd16;
	cvt.rn.f32.f64 	%f3, %fd140;
	mul.f32 	%f4, %f3, %f3;
	cvt.f64.f32 	%fd141, %f4;
	add.f64 	%fd142, %fd138, %fd141;
	ld.global.u32 	%r127, [%rd134+-24];
	cvt.rn.f64.s32 	%fd143, %r127;
	sub.f64 	%fd144, %fd143, %fd16;
	cvt.rn.f32.f64 	%f5, %fd144;
	mul.f32 	%f6, %f5, %f5;
	cvt.f64.f32 	%fd145, %f6;
	add.f64 	%fd146, %fd142, %fd145;
	ld.global.u32 	%r128, [%rd134+-20];
	cvt.rn.f64.s32 	%fd147, %r128;
	sub.f64 	%fd148, %fd147, %fd16;
	cvt.rn.f32.f64 	%f7, %fd148;
	mul.f32 	%f8, %f7, %f7;
	cvt.f64.f32 	%fd149, %f8;
	add.f64 	%fd150, %fd146, %fd149;
	ld.global.u32 	%r129, [%rd134+-16];
	cvt.rn.f64.s32 	%fd151, %r129;
	sub.f64 	%fd152, %fd151, %fd16;
	cvt.rn.f32.f64 	%f9, %fd152;
	mul.f32 	%f10, %f9, %f9;
	cvt.f64.f32 	%fd153, %f10;
	add.f64 	%fd154, %fd150, %fd153;
	ld.global.u32 	%r130, [%rd134+-12];
	cvt.rn.f64.s32 	%fd155, %r130;
	sub.f64 	%fd156, %fd155, %fd16;
	cvt.rn.f32.f64 	%f11, %fd156;
	mul.f32 	%f12, %f11, %f11;
	cvt.f64.f32 	%fd157, %f12;
	add.f64 	%fd158, %fd154, %fd157;
	ld.global.u32 	%r131, [%rd134+-8];
	cvt.rn.f64.s32 	%fd159, %r131;
	sub.f64 	%fd160, %fd159, %fd16;
	cvt.rn.f32.f64 	%f13, %fd160;
	mul.f32 	%f14, %f13, %f13;
	cvt.f64.f32 	%fd161, %f14;
	add.f64 	%fd162, %fd158, %fd161;
	ld.global.u32 	%r132, [%rd134+-4];
	cvt.rn.f64.s32 	%fd163, %r132;
	sub.f64 	%fd164, %fd163, %fd16;
	cvt.rn.f32.f64 	%f15, %fd164;
	mul.f32 	%f16, %f15, %f15;
	cvt.f64.f32 	%fd165, %f16;
	add.f64 	%fd166, %fd162, %fd165;
	ld.global.u32 	%r133, [%rd134];
	cvt.rn.f64.s32 	%fd167, %r133;
	sub.f64 	%fd168, %fd167, %fd16;
	cvt.rn.f32.f64 	%f17, %fd168;
	mul.f32 	%f18, %f17, %f17;
	cvt.f64.f32 	%fd169, %f18;
	add.f64 	%fd170, %fd166, %fd169;
	ld.global.u32 	%r134, [%rd134+4];
	cvt.rn.f64.s32 	%fd171, %r134;
	sub.f64 	%fd172, %fd171, %fd16;
	cvt.rn.f32.f64 	%f19, %fd172;
	mul.f32 	%f20, %f19, %f19;
	cvt.f64.f32 	%fd173, %f20;
	add.f64 	%fd174, %fd170, %fd173;
	ld.global.u32 	%r135, [%rd134+8];
	cvt.rn.f64.s32 	%fd175, %r135;
	sub.f64 	%fd176, %fd175, %fd16;
	cvt.rn.f32.f64 	%f21, %fd176;
	mul.f32 	%f22, %f21, %f21;
	cvt.f64.f32 	%fd177, %f22;
	add.f64 	%fd178, %fd174, %fd177;
	ld.global.u32 	%r136, [%rd134+12];
	cvt.rn.f64.s32 	%fd179, %r136;
	sub.f64 	%fd180, %fd179, %fd16;
	cvt.rn.f32.f64 	%f23, %fd180;
	mul.f32 	%f24, %f23, %f23;
	cvt.f64.f32 	%fd181, %f24;
	add.f64 	%fd182, %fd178, %fd181;
	ld.global.u32 	%r137, [%rd134+16];
	cvt.rn.f64.s32 	%fd183, %r137;
	sub.f64 	%fd184, %fd183, %fd16;
	cvt.rn.f32.f64 	%f25, %fd184;
	mul.f32 	%f26, %f25, %f25;
	cvt.f64.f32 	%fd185, %f26;
	add.f64 	%fd186, %fd182, %fd185;
	ld.global.u32 	%r138, [%rd134+20];
	cvt.rn.f64.s32 	%fd187, %r138;
	sub.f64 	%fd188, %fd187, %fd16;
	cvt.rn.f32.f64 	%f27, %fd188;
	mul.f32 	%f28, %f27, %f27;
	cvt.f64.f32 	%fd189, %f28;
	add.f64 	%fd190, %fd186, %fd189;
	ld.global.u32 	%r139, [%rd134+24];
	cvt.rn.f64.s32 	%fd191, %r139;
	sub.f64 	%fd192, %fd191, %fd16;
	cvt.rn.f32.f64 	%f29, %fd192;
	mul.f32 	%f30, %f29, %f29;
	cvt.f64.f32 	%fd193, %f30;
	add.f64 	%fd194, %fd190, %fd193;
	ld.global.u32 	%r140, [%rd134+28];
	cvt.rn.f64.s32 	%fd195, %r140;
	sub.f64 	%fd196, %fd195, %fd16;
	cvt.rn.f32.f64 	%f31, %fd196;
	mul.f32 	%f32, %f31, %f31;
	cvt.f64.f32 	%fd197, %f32;
	add.f64 	%fd467, %fd194, %fd197;
	add.s32 	%r282, %r282, 16;
	add.s64 	%rd134, %rd134, 64;
	setp.ne.s32 	%p18, %r282, 0;
	@%p18 bra 	$L__BB0_26;
$L__BB0_27:
	setp.eq.s32 	%p19, %r20, 0;
	@%p19 bra 	$L__BB0_36;
	and.b32  	%r58, %r89, 7;
	setp.lt.u32 	%p20, %r20, 8;
	@%p20 bra 	$L__BB0_30;
	add.s32 	%r141, %r283, %r19;
	mul.wide.u32 	%rd56, %r141, 4;
	add.s64 	%rd57, %rd2, %rd56;
	ld.global.u32 	%r142, [%rd57];
	cvt.rn.f64.s32 	%fd199, %r142;
	sub.f64 	%fd200, %fd199, %fd16;
	cvt.rn.f32.f64 	%f33, %fd200;
	mul.f32 	%f34, %f33, %f33;
	cvt.f64.f32 	%fd201, %f34;
	add.f64 	%fd202, %fd467, %fd201;
	cvt.u64.u32 	%rd58, %r19;
	cvt.u64.u32 	%rd59, %r283;
	add.s64 	%rd60, %rd59, %rd58;
	shl.b64 	%rd61, %rd60, 2;
	add.s64 	%rd62, %rd2, %rd61;
	ld.global.u32 	%r143, [%rd62+4];
	cvt.rn.f64.s32 	%fd203, %r143;
	sub.f64 	%fd204, %fd203, %fd16;
	cvt.rn.f32.f64 	%f35, %fd204;
	mul.f32 	%f36, %f35, %f35;
	cvt.f64.f32 	%fd205, %f36;
	add.f64 	%fd206, %fd202, %fd205;
	ld.global.u32 	%r144, [%rd62+8];
	cvt.rn.f64.s32 	%fd207, %r144;
	sub.f64 	%fd208, %fd207, %fd16;
	cvt.rn.f32.f64 	%f37, %fd208;
	mul.f32 	%f38, %f37, %f37;
	cvt.f64.f32 	%fd209, %f38;
	add.f64 	%fd210, %fd206, %fd209;
	ld.global.u32 	%r145, [%rd62+12];
	cvt.rn.f64.s32 	%fd211, %r145;
	sub.f64 	%fd212, %fd211, %fd16;
	cvt.rn.f32.f64 	%f39, %fd212;
	mul.f32 	%f40, %f39, %f39;
	cvt.f64.f32 	%fd213, %f40;
	add.f64 	%fd214, %fd210, %fd213;
	ld.global.u32 	%r146, [%rd62+16];
	cvt.rn.f64.s32 	%fd215, %r146;
	sub.f64 	%fd216, %fd215, %fd16;
	cvt.rn.f32.f64 	%f41, %fd216;
	mul.f32 	%f42, %f41, %f41;
	cvt.f64.f32 	%fd217, %f42;
	add.f64 	%fd218, %fd214, %fd217;
	ld.global.u32 	%r147, [%rd62+20];
	cvt.rn.f64.s32 	%fd219, %r147;
	sub.f64 	%fd220, %fd219, %fd16;
	cvt.rn.f32.f64 	%f43, %fd220;
	mul.f32 	%f44, %f43, %f43;
	cvt.f64.f32 	%fd221, %f44;
	add.f64 	%fd222, %fd218, %fd221;
	ld.global.u32 	%r148, [%rd62+24];
	cvt.rn.f64.s32 	%fd223, %r148;
	sub.f64 	%fd224, %fd223, %fd16;
	cvt.rn.f32.f64 	%f45, %fd224;
	mul.f32 	%f46, %f45, %f45;
	cvt.f64.f32 	%fd225, %f46;
	add.f64 	%fd226, %fd222, %fd225;
	ld.global.u32 	%r149, [%rd62+28];
	cvt.rn.f64.s32 	%fd227, %r149;
	sub.f64 	%fd228, %fd227, %fd16;
	cvt.rn.f32.f64 	%f47, %fd228;
	mul.f32 	%f48, %f47, %f47;
	cvt.f64.f32 	%fd229, %f48;
	add.f64 	%fd467, %fd226, %fd229;
	add.s32 	%r283, %r283, 8;
$L__BB0_30:
	setp.eq.s32 	%p21, %r58, 0;
	@%p21 bra 	$L__BB0_36;
	and.b32  	%r61, %r89, 3;
	setp.lt.u32 	%p22, %r58, 4;
	@%p22 bra 	$L__BB0_33;
	add.s32 	%r150, %r283, %r19;
	mul.wide.u32 	%rd63, %r150, 4;
	add.s64 	%rd64, %rd2, %rd63;
	ld.global.u32 	%r151, [%rd64];
	cvt.rn.f64.s32 	%fd231, %r151;
	sub.f64 	%fd232, %fd231, %fd16;
	cvt.rn.f32.f64 	%f49, %fd232;
	mul.f32 	%f50, %f49, %f49;
	cvt.f64.f32 	%fd233, %f50;
	add.f64 	%fd234, %fd467, %fd233;
	cvt.u64.u32 	%rd65, %r19;
	cvt.u64.u32 	%rd66, %r283;
	add.s64 	%rd67, %rd66, %rd65;
	shl.b64 	%rd68, %rd67, 2;
	add.s64 	%rd69, %rd2, %rd68;
	ld.global.u32 	%r152, [%rd69+4];
	cvt.rn.f64.s32 	%fd235, %r152;
	sub.f64 	%fd236, %fd235, %fd16;
	cvt.rn.f32.f64 	%f51, %fd236;
	mul.f32 	%f52, %f51, %f51;
	cvt.f64.f32 	%fd237, %f52;
	add.f64 	%fd238, %fd234, %fd237;
	ld.global.u32 	%r153, [%rd69+8];
	cvt.rn.f64.s32 	%fd239, %r153;
	sub.f64 	%fd240, %fd239, %fd16;
	cvt.rn.f32.f64 	%f53, %fd240;
	mul.f32 	%f54, %f53, %f53;
	cvt.f64.f32 	%fd241, %f54;
	add.f64 	%fd242, %fd238, %fd241;
	ld.global.u32 	%r154, [%rd69+12];
	cvt.rn.f64.s32 	%fd243, %r154;
	sub.f64 	%fd244, %fd243, %fd16;
	cvt.rn.f32.f64 	%f55, %fd244;
	mul.f32 	%f56, %f55, %f55;
	cvt.f64.f32 	%fd245, %f56;
	add.f64 	%fd467, %fd242, %fd245;
	add.s32 	%r283, %r283, 4;
$L__BB0_33:
	setp.eq.s32 	%p23, %r61, 0;
	@%p23 bra 	$L__BB0_36;
	add.s32 	%r155, %r283, %r19;
	mul.wide.u32 	%rd70, %r155, 4;
	add.s64 	%rd135, %rd2, %rd70;
	neg.s32 	%r286, %r61;
$L__BB0_35:
	.pragma "nounroll";
	ld.global.u32 	%r156, [%rd135];
	cvt.rn.f64.s32 	%fd246, %r156;
	sub.f64 	%fd247, %fd246, %fd16;
	cvt.rn.f32.f64 	%f57, %fd247;
	mul.f32 	%f58, %f57, %f57;
	cvt.f64.f32 	%fd248, %f58;
	add.f64 	%fd467, %fd467, %fd248;
	add.s64 	%rd135, %rd135, 4;
	add.s32 	%r286, %r286, 1;
	setp.ne.s32 	%p24, %r286, 0;
	@%p24 bra 	$L__BB0_35;
$L__BB0_36:
	cvt.rn.f64.s32 	%fd249, %r89;
	div.rn.f64 	%fd250, %fd467, %fd249;
	sqrt.rn.f64 	%fd467, %fd250;
	bra.uni 	$L__BB0_76;
$L__BB0_37:
	setp.lt.s32 	%p101, %r89, 1;
	@%p101 bra 	$L__BB0_50;
	mul.lo.s32 	%r23, %r89, %r1;
	and.b32  	%r24, %r89, 15;
	setp.lt.u32 	%p102, %r89, 16;
	mov.b32 	%r275, 0;
	@%p102 bra 	$L__BB0_41;
	and.b32  	%r275, %r89, 2147483632;
	neg.s32 	%r273, %r275;
	mul.wide.u32 	%rd109, %r23, 4;
	add.s64 	%rd110, %rd109, %rd2;
	add.s64 	%rd130, %rd110, 32;
$L__BB0_40:
	.pragma "nounroll";
	ld.global.u32 	%r234, [%rd130+-32];
	cvt.rn.f64.s32 	%fd366, %r234;
	add.f64 	%fd367, %fd467, %fd366;
	ld.global.u32 	%r235, [%rd130+-28];
	cvt.rn.f64.s32 	%fd368, %r235;
	add.f64 	%fd369, %fd367, %fd368;
	ld.global.u32 	%r236, [%rd130+-24];
	cvt.rn.f64.s32 	%fd370, %r236;
	add.f64 	%fd371, %fd369, %fd370;
	ld.global.u32 	%r237, [%rd130+-20];
	cvt.rn.f64.s32 	%fd372, %r237;
	add.f64 	%fd373, %fd371, %fd372;
	ld.global.u32 	%r238, [%rd130+-16];
	cvt.rn.f64.s32 	%fd374, %r238;
	add.f64 	%fd375, %fd373, %fd374;
	ld.global.u32 	%r239, [%rd130+-12];
	cvt.rn.f64.s32 	%fd376, %r239;
	add.f64 	%fd377, %fd375, %fd376;
	ld.global.u32 	%r240, [%rd130+-8];
	cvt.rn.f64.s32 	%fd378, %r240;
	add.f64 	%fd379, %fd377, %fd378;
	ld.global.u32 	%r241, [%rd130+-4];
	cvt.rn.f64.s32 	%fd380, %r241;
	add.f64 	%fd381, %fd379, %fd380;
	ld.global.u32 	%r242, [%rd130];
	cvt.rn.f64.s32 	%fd382, %r242;
	add.f64 	%fd383, %fd381, %fd382;
	ld.global.u32 	%r243, [%rd130+4];
	cvt.rn.f64.s32 	%fd384, %r243;
	add.f64 	%fd385, %fd383, %fd384;
	ld.global.u32 	%r244, [%rd130+8];
	cvt.rn.f64.s32 	%fd386, %r244;
	add.f64 	%fd387, %fd385, %fd386;
	ld.global.u32 	%r245, [%rd130+12];
	cvt.rn.f64.s32 	%fd388, %r245;
	add.f64 	%fd389, %fd387, %fd388;
	ld.global.u32 	%r246, [%rd130+16];
	cvt.rn.f64.s32 	%fd390, %r246;
	add.f64 	%fd391, %fd389, %fd390;
	ld.global.u32 	%r247, [%rd130+20];
	cvt.rn.f64.s32 	%fd392, %r247;
	add.f64 	%fd393, %fd391, %fd392;
	ld.global.u32 	%r248, [%rd130+24];
	cvt.rn.f64.s32 	%fd394, %r248;
	add.f64 	%fd395, %fd393, %fd394;
	ld.global.u32 	%r249, [%rd130+28];
	cvt.rn.f64.s32 	%fd396, %r249;
	add.f64 	%fd467, %fd395, %fd396;
	add.s32 	%r273, %r273, 16;
	add.s64 	%rd130, %rd130, 64;
	setp.ne.s32 	%p103, %r273, 0;
	@%p103 bra 	$L__BB0_40;
$L__BB0_41:
	setp.eq.s32 	%p104, %r24, 0;
	@%p104 bra 	$L__BB0_50;
	and.b32  	%r30, %r89, 7;
	setp.lt.u32 	%p105, %r24, 8;
	@%p105 bra 	$L__BB0_44;
	add.s32 	%r250, %r275, %r23;
	mul.wide.u32 	%rd111, %r250, 4;
	add.s64 	%rd112, %rd2, %rd111;
	ld.global.u32 	%r251, [%rd112];
	cvt.rn.f64.s32 	%fd398, %r251;
	add.f64 	%fd399, %fd467, %fd398;
	cvt.u64.u32 	%rd113, %r23;
	cvt.u64.u32 	%rd114, %r275;
	add.s64 	%rd115, %rd114, %rd113;
	shl.b64 	%rd116, %rd115, 2;
	add.s64 	%rd117, %rd2, %rd116;
	ld.global.u32 	%r252, [%rd117+4];
	cvt.rn.f64.s32 	%fd400, %r252;
	add.f64 	%fd401, %fd399, %fd400;
	ld.global.u32 	%r253, [%rd117+8];
	cvt.rn.f64.s32 	%fd402, %r253;
	add.f64 	%fd403, %fd401, %fd402;
	ld.global.u32 	%r254, [%rd117+12];
	cvt.rn.f64.s32 	%fd404, %r254;
	add.f64 	%fd405, %fd403, %fd404;
	ld.global.u32 	%r255, [%rd117+16];
	cvt.rn.f64.s32 	%fd406, %r255;
	add.f64 	%fd407, %fd405, %fd406;
	ld.global.u32 	%r256, [%rd117+20];
	cvt.rn.f64.s32 	%fd408, %r256;
	add.f64 	%fd409, %fd407, %fd408;
	ld.global.u32 	%r257, [%rd117+24];
	cvt.rn.f64.s32 	%fd410, %r257;
	add.f64 	%fd411, %fd409, %fd410;
	ld.global.u32 	%r258, [%rd117+28];
	cvt.rn.f64.s32 	%fd412, %r258;
	add.f64 	%fd467, %fd411, %fd412;
	add.s32 	%r275, %r275, 8;
$L__BB0_44:
	setp.eq.s32 	%p106, %r30, 0;
	@%p106 bra 	$L__BB0_50;
	and.b32  	%r33, %r89, 3;
	setp.lt.u32 	%p107, %r30, 4;
	@%p107 bra 	$L__BB0_47;
	add.s32 	%r259, %r275, %r23;
	mul.wide.u32 	%rd118, %r259, 4;
	add.s64 	%rd119, %rd2, %rd118;
	ld.global.u32 	%r260, [%rd119];
	cvt.rn.f64.s32 	%fd414, %r260;
	add.f64 	%fd415, %fd467, %fd414;
	cvt.u64.u32 	%rd120, %r23;
	cvt.u64.u32 	%rd121, %r275;
	add.s64 	%rd122, %rd121, %rd120;
	shl.b64 	%rd123, %rd122, 2;
	add.s64 	%rd124, %rd2, %rd123;
	ld.global.u32 	%r261, [%rd124+4];
	cvt.rn.f64.s32 	%fd416, %r261;
	add.f64 	%fd417, %fd415, %fd416;
	ld.global.u32 	%r262, [%rd124+8];
	cvt.rn.f64.s32 	%fd418, %r262;
	add.f64 	%fd419, %fd417, %fd418;
	ld.global.u32 	%r263, [%rd124+12];
	cvt.rn.f64.s32 	%fd420, %r263;
	add.f64 	%fd467, %fd419, %fd420;
	add.s32 	%r275, %r275, 4;
$L__BB0_47:
	setp.eq.s32 	%p108, %r33, 0;
	@%p108 bra 	$L__BB0_50;
	add.s32 	%r264, %r275, %r23;
	mul.wide.u32 	%rd125, %r264, 4;
	add.s64 	%rd131, %rd2, %rd125;
	neg.s32 	%r277, %r33;
$L__BB0_49:
	.pragma "nounroll";
	ld.global.u32 	%r265, [%rd131];
	cvt.rn.f64.s32 	%fd421, %r265;
	add.f64 	%fd467, %fd467, %fd421;
	add.s64 	%rd131, %rd131, 4;
	add.s32 	%r277, %r277, 1;
	setp.ne.s32 	%p109, %r277, 0;
	@%p109 bra 	$L__BB0_49;
$L__BB0_50:
	cvt.rn.f64.s32 	%fd422, %r89;
	div.rn.f64 	%fd467, %fd467, %fd422;
	bra.uni 	$L__BB0_76;
$L__BB0_51:
	.pragma "nounroll";
	ld.global.u32 	%r201, [%rd132+-32];
	cvt.rn.f64.s32 	%fd309, %r201;
	setp.lt.f64 	%p65, %fd467, %fd309;
	selp.f64 	%fd310, %fd309, %fd467, %p65;
	ld.global.u32 	%r202, [%rd132+-28];
	cvt.rn.f64.s32 	%fd311, %r202;
	setp.lt.f64 	%p66, %fd310, %fd311;
	selp.f64 	%fd312, %fd311, %fd310, %p66;
	ld.global.u32 	%r203, [%rd132+-24];
	cvt.rn.f64.s32 	%fd313, %r203;
	setp.lt.f64 	%p67, %fd312, %fd313;
	selp.f64 	%fd314, %fd313, %fd312, %p67;
	ld.global.u32 	%r204, [%rd132+-20];
	cvt.rn.f64.s32 	%fd315, %r204;
	setp.lt.f64 	%p68, %fd314, %fd315;
	selp.f64 	%fd316, %fd315, %fd314, %p68;
	ld.global.u32 	%r205, [%rd132+-16];
	cvt.rn.f64.s32 	%fd317, %r205;
	setp.lt.f64 	%p69, %fd316, %fd317;
	selp.f64 	%fd318, %fd317, %fd316, %p69;
	ld.global.u32 	%r206, [%rd132+-12];
	cvt.rn.f64.s32 	%fd319, %r206;
	setp.lt.f64 	%p70, %fd318, %fd319;
	selp.f64 	%fd320, %fd319, %fd318, %p70;
	ld.global.u32 	%r207, [%rd132+-8];
	cvt.rn.f64.s32 	%fd321, %r207;
	setp.lt.f64 	%p71, %fd320, %fd321;
	selp.f64 	%fd322, %fd321, %fd320, %p71;
	ld.global.u32 	%r208, [%rd132+-4];
	cvt.rn.f64.s32 	%fd323, %r208;
	setp.lt.f64 	%p72, %fd322, %fd323;
	selp.f64 	%fd324, %fd323, %fd322, %p72;
	ld.global.u32 	%r209, [%rd132];
	cvt.rn.f64.s32 	%fd325, %r209;
	setp.lt.f64 	%p73, %fd324, %fd325;
	selp.f64 	%fd326, %fd325, %fd324, %p73;
	ld.global.u32 	%r210, [%rd132+4];
	cvt.rn.f64.s32 	%fd327, %r210;
	setp.lt.f64 	%p74, %fd326, %fd327;
	selp.f64 	%fd328, %fd327, %fd326, %p74;
	ld.global.u32 	%r211, [%rd132+8];
	cvt.rn.f64.s32 	%fd329, %r211;
	setp.lt.f64 	%p75, %fd328, %fd329;
	selp.f64 	%fd330, %fd329, %fd328, %p75;
	ld.global.u32 	%r212, [%rd132+12];
	cvt.rn.f64.s32 	%fd331, %r212;
	setp.lt.f64 	%p76, %fd330, %fd331;
	selp.f64 	%fd332, %fd331, %fd330, %p76;
	ld.global.u32 	%r213, [%rd132+16];
	cvt.rn.f64.s32 	%fd333, %r213;
	setp.lt.f64 	%p77, %fd332, %fd333;
	selp.f64 	%fd334, %fd333, %fd332, %p77;
	ld.global.u32 	%r214, [%rd132+20];
	cvt.rn.f64.s32 	%fd335, %r214;
	setp.lt.f64 	%p78, %fd334, %fd335;
	selp.f64 	%fd336, %fd335, %fd334, %p78;
	ld.global.u32 	%r215, [%rd132+24];
	cvt.rn.f64.s32 	%fd337, %r215;
	setp.lt.f64 	%p79, %fd336, %fd337;
	selp.f64 	%fd338, %fd337, %fd336, %p79;
	ld.global.u32 	%r216, [%rd132+28];
	cvt.rn.f64.s32 	%fd339, %r216;
	setp.lt.f64 	%p80, %fd338, %fd339;
	selp.f64 	%fd467, %fd339, %fd338, %p80;
	add.s32 	%r279, %r279, 16;
	add.s32 	%r278, %r278, 16;
	add.s64 	%rd132, %rd132, 64;
	setp.eq.s32 	%p81, %r279, 0;
	@%p81 bra 	$L__BB0_52;
	bra.uni 	$L__BB0_51;
$L__BB0_52:
	add.s32 	%r288, %r278, 1;
$L__BB0_53:
	setp.eq.s32 	%p82, %r41, 0;
	@%p82 bra 	$L__BB0_76;
	and.b32  	%r69, %r40, 7;
	setp.lt.u32 	%p83, %r41, 8;
	@%p83 bra 	$L__BB0_56;
	add.s32 	%r217, %r288, %r39;
	mul.wide.u32 	%rd94, %r217, 4;
	add.s64 	%rd95, %rd2, %rd94;
	ld.global.u32 	%r218, [%rd95];
	cvt.rn.f64.s32 	%fd341, %r218;
	setp.lt.f64 	%p84, %fd467, %fd341;
	selp.f64 	%fd342, %fd341, %fd467, %p84;
	cvt.u64.u32 	%rd96, %r39;
	cvt.u64.u32 	%rd97, %r288;
	add.s64 	%rd98, %rd97, %rd96;
	shl.b64 	%rd99, %rd98, 2;
	add.s64 	%rd100, %rd2, %rd99;
	ld.global.u32 	%r219, [%rd100+4];
	cvt.rn.f64.s32 	%fd343, %r219;
	setp.lt.f64 	%p85, %fd342, %fd343;
	selp.f64 	%fd344, %fd343, %fd342, %p85;
	ld.global.u32 	%r220, [%rd100+8];
	cvt.rn.f64.s32 	%fd345, %r220;
	setp.lt.f64 	%p86, %fd344, %fd345;
	selp.f64 	%fd346, %fd345, %fd344, %p86;
	ld.global.u32 	%r221, [%rd100+12];
	cvt.rn.f64.s32 	%fd347, %r221;
	setp.lt.f64 	%p87, %fd346, %fd347;
	selp.f64 	%fd348, %fd347, %fd346, %p87;
	ld.global.u32 	%r222, [%rd100+16];
	cvt.rn.f64.s32 	%fd349, %r222;
	setp.lt.f64 	%p88, %fd348, %fd349;
	selp.f64 	%fd350, %fd349, %fd348, %p88;
	ld.global.u32 	%r223, [%rd100+20];
	cvt.rn.f64.s32 	%fd351, %r223;
	setp.lt.f64 	%p89, %fd350, %fd351;
	selp.f64 	%fd352, %fd351, %fd350, %p89;
	ld.global.u32 	%r224, [%rd100+24];
	cvt.rn.f64.s32 	%fd353, %r224;
	setp.lt.f64 	%p90, %fd352, %fd353;
	selp.f64 	%fd354, %fd353, %fd352, %p90;
	ld.global.u32 	%r225, [%rd100+28];
	cvt.rn.f64.s32 	%fd355, %r225;
	setp.lt.f64 	%p91, %fd354, %fd355;
	selp.f64 	%fd467, %fd355, %fd354, %p91;
	add.s32 	%r288, %r288, 8;
$L__BB0_56:
	setp.eq.s32 	%p92, %r69, 0;
	@%p92 bra 	$L__BB0_76;
	and.b32  	%r72, %r40, 3;
	setp.lt.u32 	%p93, %r69, 4;
	@%p93 bra 	$L__BB0_59;
	add.s32 	%r226, %r288, %r39;
	mul.wide.u32 	%rd101, %r226, 4;
	add.s64 	%rd102, %rd2, %rd101;
	ld.global.u32 	%r227, [%rd102];
	cvt.rn.f64.s32 	%fd357, %r227;
	setp.lt.f64 	%p94, %fd467, %fd357;
	selp.f64 	%fd358, %fd357, %fd467, %p94;
	cvt.u64.u32 	%rd103, %r39;
	cvt.u64.u32 	%rd104, %r288;
	add.s64 	%rd105, %rd104, %rd103;
	shl.b64 	%rd106, %rd105, 2;
	add.s64 	%rd107, %rd2, %rd106;
	ld.global.u32 	%r228, [%rd107+4];
	cvt.rn.f64.s32 	%fd359, %r228;
	setp.lt.f64 	%p95, %fd358, %fd359;
	selp.f64 	%fd360, %fd359, %fd358, %p95;
	ld.global.u32 	%r229, [%rd107+8];
	cvt.rn.f64.s32 	%fd361, %r229;
	setp.lt.f64 	%p96, %fd360, %fd361;
	selp.f64 	%fd362, %fd361, %fd360, %p96;
	ld.global.u32 	%r230, [%rd107+12];
	cvt.rn.f64.s32 	%fd363, %r230;
	setp.lt.f64 	%p97, %fd362, %fd363;
	selp.f64 	%fd467, %fd363, %fd362, %p97;
	add.s32 	%r288, %r288, 4;
$L__BB0_59:
	setp.eq.s32 	%p98, %r72, 0;
	@%p98 bra 	$L__BB0_76;
	add.s32 	%r231, %r288, %r39;
	mul.wide.u32 	%rd108, %r231, 4;
	add.s64 	%rd136, %rd2, %rd108;
	neg.s32 	%r290, %r72;
$L__BB0_61:
	.pragma "nounroll";
	ld.global.u32 	%r232, [%rd136];
	cvt.rn.f64.s32 	%fd364, %r232;
	setp.lt.f64 	%p99, %fd467, %fd364;
	selp.f64 	%fd467, %fd364, %fd467, %p99;
	add.s64 	%rd136, %rd136, 4;
	add.s32 	%r290, %r290, 1;
	setp.eq.s32 	%p100, %r290, 0;
	@%p100 bra 	$L__BB0_76;
	bra.uni 	$L__BB0_61;
$L__BB0_62:
	mul.lo.s32 	%r47, %r89, %r1;
	mul.wide.s32 	%rd71, %r47, 4;
	add.s64 	%rd72, %rd2, %rd71;
	ld.global.u32 	%r157, [%rd72];
	cvt.rn.f64.s32 	%fd467, %r157;
	setp.lt.s32 	%p25, %r89, 2;
	@%p25 bra 	$L__BB0_76;
	add.s32 	%r48, %r89, -1;
	add.s32 	%r159, %r89, -2;
	and.b32  	%r49, %r48, 15;
	setp.lt.u32 	%p26, %r159, 15;
	mov.b32 	%r292, 1;
	@%p26 bra 	$L__BB0_67;
	and.b32  	%r161, %r48, -16;
	neg.s32 	%r281, %r161;
	add.s32 	%r162, %r47, 1;
	mul.wide.u32 	%rd73, %r162, 4;
	add.s64 	%rd74, %rd73, %rd2;
	add.s64 	%rd133, %rd74, 32;
	mov.b32 	%r280, 0;
$L__BB0_65:
	.pragma "nounroll";
	ld.global.u32 	%r163, [%rd133+-32];
	cvt.rn.f64.s32 	%fd252, %r163;
	setp.gt.f64 	%p27, %fd467, %fd252;
	selp.f64 	%fd253, %fd252, %fd467, %p27;
	ld.global.u32 	%r164, [%rd133+-28];
	cvt.rn.f64.s32 	%fd254, %r164;
	setp.gt.f64 	%p28, %fd253, %fd254;
	selp.f64 	%fd255, %fd254, %fd253, %p28;
	ld.global.u32 	%r165, [%rd133+-24];
	cvt.rn.f64.s32 	%fd256, %r165;
	setp.gt.f64 	%p29, %fd255, %fd256;
	selp.f64 	%fd257, %fd256, %fd255, %p29;
	ld.global.u32 	%r166, [%rd133+-20];
	cvt.rn.f64.s32 	%fd258, %r166;
	setp.gt.f64 	%p30, %fd257, %fd258;
	selp.f64 	%fd259, %fd258, %fd257, %p30;
	ld.global.u32 	%r167, [%rd133+-16];
	cvt.rn.f64.s32 	%fd260, %r167;
	setp.gt.f64 	%p31, %fd259, %fd260;
	selp.f64 	%fd261, %fd260, %fd259, %p31;
	ld.global.u32 	%r168, [%rd133+-12];
	cvt.rn.f64.s32 	%fd262, %r168;
	setp.gt.f64 	%p32, %fd261, %fd262;
	selp.f64 	%fd263, %fd262, %fd261, %p32;
	ld.global.u32 	%r169, [%rd133+-8];
	cvt.rn.f64.s32 	%fd264, %r169;
	setp.gt.f64 	%p33, %fd263, %fd264;
	selp.f64 	%fd265, %fd264, %fd263, %p33;
	ld.global.u32 	%r170, [%rd133+-4];
	cvt.rn.f64.s32 	%fd266, %r170;
	setp.gt.f64 	%p34, %fd265, %fd266;
	selp.f64 	%fd267, %fd266, %fd265, %p34;
	ld.global.u32 	%r171, [%rd133];
	cvt.rn.f64.s32 	%fd268, %r171;
	setp.gt.f64 	%p35, %fd267, %fd268;
	selp.f64 	%fd269, %fd268, %fd267, %p35;
	ld.global.u32 	%r172, [%rd133+4];
	cvt.rn.f64.s32 	%fd270, %r172;
	setp.gt.f64 	%p36, %fd269, %fd270;
	selp.f64 	%fd271, %fd270, %fd269, %p36;
	ld.global.u32 	%r173, [%rd133+8];
	cvt.rn.f64.s32 	%fd272, %r173;
	setp.gt.f64 	%p37, %fd271, %fd272;
	selp.f64 	%fd273, %fd272, %fd271, %p37;
	ld.global.u32 	%r174, [%rd133+12];
	cvt.rn.f64.s32 	%fd274, %r174;
	setp.gt.f64 	%p38, %fd273, %fd274;
	selp.f64 	%fd275, %fd274, %fd273, %p38;
	ld.global.u32 	%r175, [%rd133+16];
	cvt.rn.f64.s32 	%fd276, %r175;
	setp.gt.f64 	%p39, %fd275, %fd276;
	selp.f64 	%fd277, %fd276, %fd275, %p39;
	ld.global.u32 	%r176, [%rd133+20];
	cvt.rn.f64.s32 	%fd278, %r176;
	setp.gt.f64 	%p40, %fd277, %fd278;
	selp.f64 	%fd279, %fd278, %fd277, %p40;
	ld.global.u32 	%r177, [%rd133+24];
	cvt.rn.f64.s32 	%fd280, %r177;
	setp.gt.f64 	%p41, %fd279, %fd280;
	selp.f64 	%fd281, %fd280, %fd279, %p41;
	ld.global.u32 	%r178, [%rd133+28];
	cvt.rn.f64.s32 	%fd282, %r178;
	setp.gt.f64 	%p42, %fd281, %fd282;
	selp.f64 	%fd467, %fd282, %fd281, %p42;
	add.s32 	%r281, %r281, 16;
	add.s32 	%r280, %r280, 16;
	add.s64 	%rd133, %rd133, 64;
	setp.eq.s32 	%p43, %r281, 0;
	@%p43 bra 	$L__BB0_66;
	bra.uni 	$L__BB0_65;
$L__BB0_66:
	add.s32 	%r292, %r280, 1;
$L__BB0_67:
	setp.eq.s32 	%p44, %r49, 0;
	@%p44 bra 	$L__BB0_76;
	and.b32  	%r80, %r48, 7;
	setp.lt.u32 	%p45, %r49, 8;
	@%p45 bra 	$L__BB0_70;
	add.s32 	%r179, %r292, %r47;
	mul.wide.u32 	%rd75, %r179, 4;
	add.s64 	%rd76, %rd2, %rd75;
	ld.global.u32 	%r180, [%rd76];
	cvt.rn.f64.s32 	%fd284, %r180;
	setp.gt.f64 	%p46, %fd467, %fd284;
	selp.f64 	%fd285, %fd284, %fd467, %p46;
	cvt.u64.u32 	%rd77, %r47;
	cvt.u64.u32 	%rd78, %r292;
	add.s64 	%rd79, %rd78, %rd77;
	shl.b64 	%rd80, %rd79, 2;
	add.s64 	%rd81, %rd2, %rd80;
	ld.global.u32 	%r181, [%rd81+4];
	cvt.rn.f64.s32 	%fd286, %r181;
	setp.gt.f64 	%p47, %fd285, %fd286;
	selp.f64 	%fd287, %fd286, %fd285, %p47;
	ld.global.u32 	%r182, [%rd81+8];
	cvt.rn.f64.s32 	%fd288, %r182;
	setp.gt.f64 	%p48, %fd287, %fd288;
	selp.f64 	%fd289, %fd288, %fd287, %p48;
	ld.global.u32 	%r183, [%rd81+12];
	cvt.rn.f64.s32 	%fd290, %r183;
	setp.gt.f64 	%p49, %fd289, %fd290;
	selp.f64 	%fd291, %fd290, %fd289, %p49;
	ld.global.u32 	%r184, [%rd81+16];
	cvt.rn.f64.s32 	%fd292, %r184;
	setp.gt.f64 	%p50, %fd291, %fd292;
	selp.f64 	%fd293, %fd292, %fd291, %p50;
	ld.global.u32 	%r185, [%rd81+20];
	cvt.rn.f64.s32 	%fd294, %r185;
	setp.gt.f64 	%p51, %fd293, %fd294;
	selp.f64 	%fd295, %fd294, %fd293, %p51;
	ld.global.u32 	%r186, [%rd81+24];
	cvt.rn.f64.s32 	%fd296, %r186;
	setp.gt.f64 	%p52, %fd295, %fd296;
	selp.f64 	%fd297, %fd296, %fd295, %p52;
	ld.global.u32 	%r187, [%rd81+28];
	cvt.rn.f64.s32 	%fd298, %r187;
	setp.gt.f64 	%p53, %fd297, %fd298;
	selp.f64 	%fd467, %fd298, %fd297, %p53;
	add.s32 	%r292, %r292, 8;
$L__BB0_70:
	setp.eq.s32 	%p54, %r80, 0;
	@%p54 bra 	$L__BB0_76;
	and.b32  	%r83, %r48, 3;
	setp.lt.u32 	%p55, %r80, 4;
	@%p55 bra 	$L__BB0_73;
	add.s32 	%r188, %r292, %r47;
	mul.wide.u32 	%rd82, %r188, 4;
	add.s64 	%rd83, %rd2, %rd82;
	ld.global.u32 	%r189, [%rd83];
	cvt.rn.f64.s32 	%fd300, %r189;
	setp.gt.f64 	%p56, %fd467, %fd300;
	selp.f64 	%fd301, %fd300, %fd467, %p56;
	cvt.u64.u32 	%rd84, %r47;
	cvt.u64.u32 	%rd85, %r292;
	add.s64 	%rd86, %rd85, %rd84;
	shl.b64 	%rd87, %rd86, 2;
	add.s64 	%rd88, %rd2, %rd87;
	ld.global.u32 	%r190, [%rd88+4];
	cvt.rn.f64.s32 	%fd302, %r190;
	setp.gt.f64 	%p57, %fd301, %fd302;
	selp.f64 	%fd303, %fd302, %fd301, %p57;
	ld.global.u32 	%r191, [%rd88+8];
	cvt.rn.f64.s32 	%fd304, %r191;
	setp.gt.f64 	%p58, %fd303, %fd304;
	selp.f64 	%fd305, %fd304, %fd303, %p58;
	ld.global.u32 	%r192, [%rd88+12];
	cvt.rn.f64.s32 	%fd306, %r192;
	setp.gt.f64 	%p59, %fd305, %fd306;
	selp.f64 	%fd467, %fd306, %fd305, %p59;
	add.s32 	%r292, %r292, 4;
$L__BB0_73:
	setp.eq.s32 	%p60, %r83, 0;
	@%p60 bra 	$L__BB0_76;
	add.s32 	%r193, %r292, %r47;
	mul.wide.u32 	%rd89, %r193, 4;
	add.s64 	%rd137, %rd2, %rd89;
	neg.s32 	%r294, %r83;
$L__BB0_75:
	.pragma "nounroll";
	ld.global.u32 	%r194, [%rd137];
	cvt.rn.f64.s32 	%fd307, %r194;
	setp.gt.f64 	%p61, %fd467, %fd307;
	selp.f64 	%fd467, %fd307, %fd467, %p61;
	add.s64 	%rd137, %rd137, 4;
	add.s32 	%r294, %r294, 1;
	setp.ne.s32 	%p62, %r294, 0;
	@%p62 bra 	$L__BB0_75;
$L__BB0_76:
	shl.b32 	%r266, %r1, 2;
	add.s32 	%r267, %r266, %r2;
	mul.wide.u32 	%rd126, %r267, 8;
	add.s64 	%rd127, %rd1, %rd126;
	st.global.f64 	[%rd127], %fd467;
	ret;

}


// ===== COMPILED SASS (sm_100) =====

	.target	sm_100

	.elftype	@"ET_EXEC"


//--------------------- .note.nv.tkinfo           --------------------------
	.section	.note.nv.tkinfo,"",@"SHT_NOTE"
	.sectionflags	@"SHF_NOTE_NV_TKINFO"
	.tkinfo
        /*0018*/ 	.word	0x00000002
        /*0030*/ 	.string	""
        /*0030*/ 	.string	"ptxas"
        /*0030*/ 	.string	"Cuda compilation tools, release 13.0, V13.0.88"
        /*0030*/ 	.string	"Build cuda_13.0.r13.0/compiler.36424714_0"
        /*0030*/ 	.string	"-arch sm_100 -m 64 "



//--------------------- .note.nv.cuinfo           --------------------------
	.section	.note.nv.cuinfo,"",@"SHT_NOTE"
	.sectionflags	@"SHF_NOTE_NV_CUINFO"
        /*0018*/ 	.short	0x0002
        /*001a*/ 	.short	0x0064
        /*001c*/ 	.short	0x0082
	.zero		2


//--------------------- .nv.info                  --------------------------
	.section	.nv.info,"",@"SHT_CUDA_INFO"
	.align	4


	//----- nvinfo : EIATTR_REGCOUNT
	.align		4
        /*0000*/ 	.byte	0x04, 0x2f
        /*0002*/ 	.short	(.L_1 - .L_0)
	.align		4
.L_0:
        /*0004*/ 	.word	index@(_Z10mean_arrayPiPdi)
        /*0008*/ 	.word	0x00000020


	//----- nvinfo : EIATTR_FRAME_SIZE
	.align		4
.L_1:
        /*000c*/ 	.byte	0x04, 0x11
        /*000e*/ 	.short	(.L_3 - .L_2)
	.align		4
.L_2:
        /*0010*/ 	.word	index@($__internal_1_$__cuda_sm20_dsqrt_rn_f64_mediumpath_v1)
        /*0014*/ 	.word	0x00000000


	//----- nvinfo : EIATTR_FRAME_SIZE
	.align		4
.L_3:
        /*0018*/ 	.byte	0x04, 0x11
        /*001a*/ 	.short	(.L_5 - .L_4)
	.align		4
.L_4:
        /*001c*/ 	.word	index@($__internal_0_$__cuda_sm20_div_rn_f64_full)
        /*0020*/ 	.word	0x00000000


	//----- nvinfo : EIATTR_FRAME_SIZE
	.align		4
.L_5:
        /*0024*/ 	.byte	0x04, 0x11
        /*0026*/ 	.short	(.L_7 - .L_6)
	.align		4
.L_6:
        /*0028*/ 	.word	index@(_Z10mean_arrayPiPdi)
        /*002c*/ 	.word	0x00000000


	//----- nvinfo : EIATTR_MIN_STACK_SIZE
	.align		4
.L_7:
        /*0030*/ 	.byte	0x04, 0x12
        /*0032*/ 	.short	(.L_9 - .L_8)
	.align		4
.L_8:
        /*0034*/ 	.word	index@(_Z10mean_arrayPiPdi)
        /*0038*/ 	.word	0x00000000
.L_9:


//--------------------- .nv.compat                --------------------------
	.section	.nv.compat,"",@"SHT_CUDA_COMPAT_INFO"
	.align	4
        /*0000*/ 	.byte	0x02, 0x09, 0x00, 0x00, 0x02, 0x02, 0x01, 0x00, 0x02, 0x05, 0x05, 0x00, 0x03, 0x07, 0x01, 0x01
        /*0010*/ 	.byte	0x02, 0x03, 0x00, 0x00, 0x02, 0x06, 0x01, 0x00, 0x04, 0x0b, 0x08, 0x00, 0x01, 0x00, 0x00, 0x00
        /*0020*/ 	.byte	0x00, 0x00, 0x00, 0x00


//--------------------- .nv.info._Z10mean_arrayPiPdi --------------------------
	.section	.nv.info._Z10mean_arrayPiPdi,"",@"SHT_CUDA_INFO"
	.sectionflags	@""
	.align	4


	//----- nvinfo : EIATTR_CUDA_API_VERSION
	.align		4
        /*0000*/ 	.byte	0x04, 0x37
        /*0002*/ 	.short	(.L_11 - .L_10)
.L_10:
        /*0004*/ 	.word	0x00000082


	//----- nvinfo : EIATTR_KPARAM_INFO
	.align		4
.L_11:
        /*0008*/ 	.byte	0x04, 0x17
        /*000a*/ 	.short	(.L_13 - .L_12)
.L_12:
        /*000c*/ 	.word	0x00000000
        /*0010*/ 	.short	0x0002
        /*0012*/ 	.short	0x0010
        /*0014*/ 	.byte	0x00, 0xf0, 0x11, 0x00


	//----- nvinfo : EIATTR_KPARAM_INFO
	.align		4
.L_13:
        /*0018*/ 	.byte	0x04, 0x17
        /*001a*/ 	.short	(.L_15 - .L_14)
.L_14:
        /*001c*/ 	.word	0x00000000
        /*0020*/ 	.short	0x0001
        /*0022*/ 	.short	0x0008
        /*0024*/ 	.byte	0x00, 0xf5, 0x21, 0x00


	//----- nvinfo : EIATTR_KPARAM_INFO
	.align		4
.L_15:
        /*0028*/ 	.byte	0x04, 0x17
        /*002a*/ 	.short	(.L_17 - .L_16)
.L_16:
        /*002c*/ 	.word	0x00000000
        /*0030*/ 	.short	0x0000
        /*0032*/ 	.short	0x0000
        /*0034*/ 	.byte	0x00, 0xf5, 0x21, 0x00


	//----- nvinfo : EIATTR_SPARSE_MMA_MASK
	.align		4
.L_17:
        /*0038*/ 	.byte	0x03, 0x50
        /*003a*/ 	.short	0x0000


	//----- nvinfo : EIATTR_MAXREG_COUNT
	.align		4
        /*003c*/ 	.byte	0x03, 0x1b
        /*003e*/ 	.short	0x00ff


	//----- nvinfo : EIATTR_MERCURY_ISA_VERSION
	.align		4
        /*0040*/ 	.byte	0x03, 0x5f
        /*0042*/ 	.short	0x0101


	//----- nvinfo : EIATTR_VRC_CTA_INIT_COUNT
	.align		4
        /*0044*/ 	.byte	0x02, 0x4a
	.zero		1
	.zero		1


	//----- nvinfo : EIATTR_EXIT_INSTR_OFFSETS
	.align		4
        /*0048*/ 	.byte	0x04, 0x1c
        /*004a*/ 	.short	(.L_19 - .L_18)


	//   ....[0]....
.L_18:
        /*004c*/ 	.word	0x000045c0


	//----- nvinfo : EIATTR_INDIRECT_BRANCH_TARGETS
	.align		4
.L_19:
        /*0050*/ 	.byte	0x04, 0x34
        /*0052*/ 	.short	(.L_21 - .L_20)


	//   ....[0]....
.L_20:
        /*0054*/ 	.word	.L_x_50@srel
        /*0058*/ 	.short	0x0
        /*005a*/ 	.short	0x0
        /*005c*/ 	.word	0x3
        /*0060*/ 	.word	.L_x_51@srel
        /*0064*/ 	.word	.L_x_52@srel
        /*0068*/ 	.word	.L_x_10@srel


	//----- nvinfo : EIATTR_CRS_STACK_SIZE
	.align		4
.L_21:
        /*006c*/ 	.byte	0x04, 0x1e
        /*006e*/ 	.short	(.L_23 - .L_22)
.L_22:
        /*0070*/ 	.word	0x00000000


	//----- nvinfo : EIATTR_CBANK_PARAM_SIZE
	.align		4
.L_23:
        /*0074*/ 	.byte	0x03, 0x19
        /*0076*/ 	.short	0x0014


	//----- nvinfo : EIATTR_PARAM_CBANK
	.align		4
        /*0078*/ 	.byte	0x04, 0x0a
        /*007a*/ 	.short	(.L_25 - .L_24)
	.align		4
.L_24:
        /*007c*/ 	.word	index@(.nv.constant0._Z10mean_arrayPiPdi)
        /*0080*/ 	.short	0x0380
        /*0082*/ 	.short	0x0014


	//----- nvinfo : EIATTR_SW_WAR
	.align		4
.L_25:
        /*0084*/ 	.byte	0x04, 0x36
        /*0086*/ 	.short	(.L_27 - .L_26)
.L_26:
        /*0088*/ 	.word	0x00000008
.L_27:


//--------------------- .nv.callgraph             --------------------------
	.section	.nv.callgraph,"",@"SHT_CUDA_CALLGRAPH"
	.align	4
	.sectionentsize	8
	.align		4
        /*0000*/ 	.word	0x00000000
	.align		4
        /*0004*/ 	.word	0xffffffff
	.align		4
        /*0008*/ 	.word	0x00000000
	.align		4
        /*000c*/ 	.word	0xfffffffe
	.align		4
        /*0010*/ 	.word	0x00000000
	.align		4
        /*0014*/ 	.word	0xfffffffd
	.align		4
        /*0018*/ 	.word	0x00000000
	.align		4
        /*001c*/ 	.word	0xfffffffc


//--------------------- .nv.constant2._Z10mean_arrayPiPdi --------------------------
	.section	.nv.constant2._Z10mean_arrayPiPdi,"a",@progbits
	.sectionflags	@""
	.align	4
.nv.constant2._Z10mean_arrayPiPdi:
        /*0000*/ 	.byte	0xd0, 0x19, 0x00, 0x00, 0xf0, 0x0b, 0x00, 0x00, 0x70, 0x45, 0x00, 0x00


//--------------------- .text._Z10mean_arrayPiPdi --------------------------
	.section	.text._Z10mean_arrayPiPdi,"ax",@progbits
	.align	128
        .global         _Z10mean_arrayPiPdi
        .type           _Z10mean_arrayPiPdi,@function
        .size           _Z10mean_arrayPiPdi,(.L_x_55 - _Z10mean_arrayPiPdi)
        .other          _Z10mean_arrayPiPdi,@"STO_CUDA_ENTRY STV_DEFAULT"
_Z10mean_arrayPiPdi:
.text._Z10mean_arrayPiPdi:
[----:B------:R-:W-:Y:S01]  /*0000*/  LDC R1, c[0x0][0x37c] ;  /* 0x0000df00ff017b82 */ /* 0x000fe20000000800 */
[----:B------:R-:W0:Y:S01]  /*0010*/  S2R R0, SR_TID.X ;  /* 0x0000000000007919 */ /* 0x000e220000002100 */
[----:B------:R-:W1:Y:S01]  /*0020*/  LDCU.64 UR6, c[0x0][0x358] ;  /* 0x00006b00ff0677ac */ /* 0x000e620008000a00 */
[----:B------:R-:W-:Y:S01]  /*0030*/  BSSY.RECONVERGENT B0, `(.L_x_0) ;  /* 0x00000b3000007945 */ /* 0x000fe20003800200 */
[----:B------:R-:W-:Y:S01]  /*0040*/  CS2R R14, SRZ ;  /* 0x00000000000e7805 */ /* 0x000fe2000001ff00 */
[----:B------:R-:W2:Y:S01]  /*0050*/  S2R R2, SR_CTAID.X ;  /* 0x0000000000027919 */ /* 0x000ea20000002500 */
[----:B0-----:R-:W-:-:S13]  /*0060*/  ISETP.NE.AND P0, PT, R0, RZ, PT ;  /* 0x000000ff0000720c */ /* 0x001fda0003f05270 */
[----:B-12---:R-:W-:Y:S05]  /*0070*/  @P0 BRA `(.L_x_1) ;  /* 0x0000000800b80947 */ /* 0x006fea0003800000 */
[----:B------:R-:W0:Y:S01]  /*0080*/  LDCU UR9, c[0x0][0x390] ;  /* 0x00007200ff0977ac */ /* 0x000e220008000800 */
[----:B------:R-:W-:Y:S01]  /*0090*/  CS2R R16, SRZ ;  /* 0x0000000000107805 */ /* 0x000fe2000001ff00 */
[----:B0-----:R-:W-:-:S09]  /*00a0*/  UISETP.GE.AND UP0, UPT, UR9, 0x1, UPT ;  /* 0x000000010900788c */ /* 0x001fd2000bf06270 */
[----:B------:R-:W-:Y:S05]  /*00b0*/  BRA.U !UP0, `(.L_x_2) ;  /* 0x0000000908507547 */ /* 0x000fea000b800000 */
[----:B------:R-:W-:Y:S02]  /*00c0*/  UISETP.GE.U32.AND UP1, UPT, UR9, 0x10, UPT ;  /* 0x000000100900788c */ /* 0x000fe4000bf26070 */
[----:B------:R-:W-:Y:S01]  /*00d0*/  IMAD R3, R2, UR9, RZ ;  /* 0x0000000902037c24 */ /* 0x000fe2000f8e02ff */
[----:B------:R-:W-:Y:S01]  /*00e0*/  ULOP3.LUT UR5, UR9, 0xf, URZ, 0xc0, !UPT ;  /* 0x0000000f09057892 */ /* 0x000fe2000f8ec0ff */
[----:B------:R-:W-:Y:S01]  /*00f0*/  CS2R R16, SRZ ;  /* 0x0000000000107805 */ /* 0x000fe2000001ff00 */
[----:B------:R-:W-:Y:S02]  /*0100*/  UMOV UR4, URZ ;  /* 0x000000ff00047c82 */ /* 0x000fe40008000000 */
[----:B------:R-:W-:Y:S02]  /*0110*/  UISETP.NE.AND UP0, UPT, UR5, URZ, UPT ;  /* 0x000000ff0500728c */ /* 0x000fe4000bf05270 */
[----:B------:R-:W-:Y:S09]  /*0120*/  BRA.U !UP1, `(.L_x_3) ;  /* 0x0000000109f07547 */ /* 0x000ff2000b800000 */
[----:B------:R-:W0:Y:S01]  /*0130*/  LDC.64 R4, c[0x0][0x380] ;  /* 0x0000e000ff047b82 */ /* 0x000e220000000a00 */
[----:B------:R-:W-:Y:S01]  /*0140*/  ULOP3.LUT UR4, UR9, 0x7ffffff0, URZ, 0xc0, !UPT ;  /* 0x7ffffff009047892 */ /* 0x000fe2000f8ec0ff */
[----:B------:R-:W-:-:S03]  /*0150*/  CS2R R16, SRZ ;  /* 0x0000000000107805 */ /* 0x000fc6000001ff00 */
[----:B------:R-:W-:Y:S01]  /*0160*/  UIADD3 UR8, UPT, UPT, -UR4, URZ, URZ ;  /* 0x000000ff04087290 */ /* 0x000fe2000fffe1ff */
[----:B0-----:R-:W-:-:S03]  /*0170*/  IMAD.WIDE.U32 R4, R3, 0x4, R4 ;  /* 0x0000000403047825 */ /* 0x001fc600078e0004 */
[----:B------:R-:W-:-:S05]  /*0180*/  IADD3 R12, P0, PT, R4, 0x20, RZ ;  /* 0x00000020040c7810 */ /* 0x000fca0007f1e0ff */
[----:B------:R-:W-:-:S08]  /*0190*/  IMAD.X R13, RZ, RZ, R5, P0 ;  /* 0x000000ffff0d7224 */ /* 0x000fd000000e0605 */
.L_x_4:
[----:B------:R-:W2:Y:S04]  /*01a0*/  LDG.E R26, desc[UR6][R12.64+-0x20] ;  /* 0xffffe0060c1a7981 */ /* 0x000ea8000c1e1900 */
[----:B------:R-:W3:Y:S04]  /*01b0*/  LDG.E R27, desc[UR6][R12.64+-0x1c] ;  /* 0xffffe4060c1b7981 */ /* 0x000ee8000c1e1900 */
[----:B------:R-:W4:Y:S04]  /*01c0*/  LDG.E R28, desc[UR6][R12.64+-0x18] ;  /* 0xffffe8060c1c7981 */ /* 0x000f28000c1e1900 */
[----:B------:R-:W5:Y:S04]  /*01d0*/  LDG.E R24, desc[UR6][R12.64+-0x14] ;  /* 0xffffec060c187981 */ /* 0x000f68000c1e1900 */
[----:B------:R-:W4:Y:S04]  /*01e0*/  LDG.E R23, desc[UR6][R12.64+-0x10] ;  /* 0xfffff0060c177981 */ /* 0x000f28000c1e1900 */
        /* <DEDUP_REMOVED lines=10> */
[----:B------:R0:W4:Y:S01]  /*0290*/  LDG.E R4, desc[UR6][R12.64+0x1c] ;  /* 0x00001c060c047981 */ /* 0x000122000c1e1900 */
[----:B------:R-:W-:-:S04]  /*02a0*/  UIADD3 UR8, UPT, UPT, UR8, 0x10, URZ ;  /* 0x0000001008087890 */ /* 0x000fc8000fffe0ff */
[----:B------:R-:W-:Y:S01]  /*02b0*/  UISETP.NE.AND UP1, UPT, UR8, URZ, UPT ;  /* 0x000000ff0800728c */ /* 0x000fe2000bf25270 */
[----:B0-----:R-:W-:-:S05]  /*02c0*/  IADD3 R12, P0, PT, R12, 0x40, RZ ;  /* 0x000000400c0c7810 */ /* 0x001fca0007f1e0ff */
[----:B------:R-:W-:Y:S01]  /*02d0*/  IMAD.X R13, RZ, RZ, R13, P0 ;  /* 0x000000ffff0d7224 */ /* 0x000fe200000e060d */
[----:B--2---:R-:W0:Y:S08]  /*02e0*/  I2F.F64 R18, R26 ;  /* 0x0000001a00127312 */ /* 0x004e300000201c00 */
[----:B---3--:R-:W1:Y:S01]  /*02f0*/  I2F.F64 R14, R27 ;  /* 0x0000001b000e7312 */ /* 0x008e620000201c00 */
[----:B0-----:R-:W-:-:S07]  /*0300*/  DADD R18, R18, R16 ;  /* 0x0000000012127229 */ /* 0x001fce0000000010 */
[----:B-----5:R-:W-:Y:S01]  /*0310*/  I2F.F64 R24, R24 ;  /* 0x0000001800187312 */ /* 0x020fe20000201c00 */
[----:B-1----:R-:W-:-:S07]  /*0320*/  DADD R14, R18, R14 ;  /* 0x00000000120e7229 */ /* 0x002fce000000000e */
[----:B----4-:R-:W0:Y:S08]  /*0330*/  I2F.F64 R16, R28 ;  /* 0x0000001c00107312 */ /* 0x010e300000201c00 */
[----:B------:R-:W-:Y:S01]  /*0340*/  I2F.F64 R18, R20 ;  /* 0x0000001400127312 */ /* 0x000fe20000201c00 */
[----:B0-----:R-:W-:-:S07]  /*0350*/  DADD R14, R14, R16 ;  /* 0x000000000e0e7229 */ /* 0x001fce0000000010 */
[----:B------:R-:W0:Y:S01]  /*0360*/  I2F.F64 R16, R23 ;  /* 0x0000001700107312 */ /* 0x000e220000201c00 */
[----:B------:R-:W-:-:S07]  /*0370*/  DADD R14, R14, R24 ;  /* 0x000000000e0e7229 */ /* 0x000fce0000000018 */
[----:B------:R-:W1:Y:S01]  /*0380*/  I2F.F64 R22, R22 ;  /* 0x0000001600167312 */ /* 0x000e620000201c00 */
[----:B0-----:R-:W-:-:S07]  /*0390*/  DADD R14, R14, R16 ;  /* 0x000000000e0e7229 */ /* 0x001fce0000000010 */
[----:B------:R-:W0:Y:S01]  /*03a0*/  I2F.F64 R16, R21 ;  /* 0x0000001500107312 */ /* 0x000e220000201c00 */
[----:B-1----:R-:W-:-:S08]  /*03b0*/  DADD R14, R14, R22 ;  /* 0x000000000e0e7229 */ /* 0x002fd00000000016 */
[----:B0-----:R-:W-:Y:S01]  /*03c0*/  DADD R14, R14, R16 ;  /* 0x000000000e0e7229 */ /* 0x001fe20000000010 */
[----:B------:R-:W0:Y:S07]  /*03d0*/  I2F.F64 R16, R11 ;  /* 0x0000000b00107312 */ /* 0x000e2e0000201c00 */
[----:B------:R-:W-:Y:S02]  /*03e0*/  DADD R18, R14, R18 ;  /* 0x000000000e127229 */ /* 0x000fe40000000012 */
[----:B------:R-:W1:Y:S06]  /*03f0*/  I2F.F64 R14, R10 ;  /* 0x0000000a000e7312 */ /* 0x000e6c0000201c00 */
[----:B0-----:R-:W-:-:S02]  /*0400*/  DADD R16, R18, R16 ;  /* 0x0000000012107229 */ /* 0x001fc40000000010 */
[----:B------:R-:W0:Y:S06]  /*0410*/  I2F.F64 R18, R9 ;  /* 0x0000000900127312 */ /* 0x000e2c0000201c00 */
[----:B-1----:R-:W-:Y:S02]  /*0420*/  DADD R14, R16, R14 ;  /* 0x00000000100e7229 */ /* 0x002fe4000000000e */
        /* <DEDUP_REMOVED lines=9> */
[----:B0-----:R-:W-:-:S08]  /*04c0*/  DADD R14, R14, R18 ;  /* 0x000000000e0e7229 */ /* 0x001fd00000000012 */
[----:B-1----:R-:W-:Y:S01]  /*04d0*/  DADD R16, R14, R16 ;  /* 0x000000000e107229 */ /* 0x002fe20000000010 */
[----:B------:R-:W-:Y:S10]  /*04e0*/  BRA.U UP1, `(.L_x_4) ;  /* 0xfffffffd012c7547 */ /* 0x000ff4000b83ffff */
.L_x_3:
[----:B------:R-:W-:Y:S05]  /*04f0*/  BRA.U !UP0, `(.L_x_2) ;  /* 0x0000000508407547 */ /* 0x000fea000b800000 */
[----:B------:R-:W-:Y:S02]  /*0500*/  UISETP.GE.U32.AND UP0, UPT, UR5, 0x8, UPT ;  /* 0x000000080500788c */ /* 0x000fe4000bf06070 */
[----:B------:R-:W-:-:S04]  /*0510*/  ULOP3.LUT UR8, UR9, 0x7, URZ, 0xc0, !UPT ;  /* 0x0000000709087892 */ /* 0x000fc8000f8ec0ff */
[----:B------:R-:W-:-:S03]  /*0520*/  UISETP.NE.AND UP1, UPT, UR8, URZ, UPT ;  /* 0x000000ff0800728c */ /* 0x000fc6000bf25270 */
[----:B------:R-:W-:Y:S08]  /*0530*/  BRA.U !UP0, `(.L_x_5) ;  /* 0x0000000108847547 */ /* 0x000ff0000b800000 */
[----:B------:R-:W0:Y:S01]  /*0540*/  LDC.64 R10, c[0x0][0x380] ;  /* 0x0000e000ff0a7b82 */ /* 0x000e220000000a00 */
[C---:B------:R-:W-:Y:S01]  /*0550*/  VIADD R5, R3.reuse, UR4 ;  /* 0x0000000403057c36 */ /* 0x040fe20008000000 */
[----:B------:R-:W-:-:S06]  /*0560*/  IADD3 R4, P0, PT, R3, UR4, RZ ;  /* 0x0000000403047c10 */ /* 0x000fcc000ff1e0ff */
[----:B------:R-:W1:Y:S01]  /*0570*/  LDC.64 R8, c[0x0][0x380] ;  /* 0x0000e000ff087b82 */ /* 0x000e620000000a00 */
[----:B0-----:R-:W-:-:S04]  /*0580*/  IMAD.WIDE.U32 R10, R5, 0x4, R10 ;  /* 0x00000004050a7825 */ /* 0x001fc800078e000a */
[----:B------:R-:W-:Y:S01]  /*0590*/  IMAD.X R5, RZ, RZ, RZ, P0 ;  /* 0x000000ffff057224 */ /* 0x000fe200000e06ff */
[----:B------:R-:W2:Y:S01]  /*05a0*/  LDG.E R18, desc[UR6][R10.64] ;  /* 0x000000060a127981 */ /* 0x000ea2000c1e1900 */
[----:B-1----:R-:W-:-:S04]  /*05b0*/  LEA R8, P0, R4, R8, 0x2 ;  /* 0x0000000804087211 */ /* 0x002fc800078010ff */
[----:B------:R-:W-:-:S05]  /*05c0*/  LEA.HI.X R9, R4, R9, R5, 0x2, P0 ;  /* 0x0000000904097211 */ /* 0x000fca00000f1405 */
[----:B------:R-:W3:Y:S04]  /*05d0*/  LDG.E R19, desc[UR6][R8.64+0x4] ;  /* 0x0000040608137981 */ /* 0x000ee8000c1e1900 */
[----:B------:R-:W4:Y:S04]  /*05e0*/  LDG.E R20, desc[UR6][R8.64+0x8] ;  /* 0x0000080608147981 */ /* 0x000f28000c1e1900 */
[----:B------:R-:W5:Y:S04]  /*05f0*/  LDG.E R21, desc[UR6][R8.64+0xc] ;  /* 0x00000c0608157981 */ /* 0x000f68000c1e1900 */
[----:B------:R-:W5:Y:S04]  /*0600*/  LDG.E R22, desc[UR6][R8.64+0x10] ;  /* 0x0000100608167981 */ /* 0x000f68000c1e1900 */
[----:B------:R-:W5:Y:S04]  /*0610*/  LDG.E R6, desc[UR6][R8.64+0x14] ;  /* 0x0000140608067981 */ /* 0x000f68000c1e1900 */
[----:B------:R-:W5:Y:S04]  /*0620*/  LDG.E R4, desc[UR6][R8.64+0x18] ;  /* 0x0000180608047981 */ /* 0x000f68000c1e1900 */
[----:B------:R0:W5:Y:S01]  /*0630*/  LDG.E R5, desc[UR6][R8.64+0x1c] ;  /* 0x00001c0608057981 */ /* 0x000162000c1e1900 */
[----:B------:R-:W-:Y:S01]  /*0640*/  UIADD3 UR4, UPT, UPT, UR4, 0x8, URZ ;  /* 0x0000000804047890 */ /* 0x000fe2000fffe0ff */
[----:B--2---:R-:W1:Y:S08]  /*0650*/  I2F.F64 R12, R18 ;  /* 0x00000012000c7312 */ /* 0x004e700000201c00 */
[----:B---3--:R-:W2:Y:S01]  /*0660*/  I2F.F64 R14, R19 ;  /* 0x00000013000e7312 */ /* 0x008ea20000201c00 */
[----:B-1----:R-:W-:-:S07]  /*0670*/  DADD R12, R16, R12 ;  /* 0x00000000100c7229 */ /* 0x002fce000000000c */
[----:B----4-:R-:W1:Y:S01]  /*0680*/  I2F.F64 R10, R20 ;  /* 0x00000014000a7312 */ /* 0x010e620000201c00 */
[----:B--2---:R-:W-:-:S07]  /*0690*/  DADD R12, R12, R14 ;  /* 0x000000000c0c7229 */ /* 0x004fce000000000e */
[----:B-----5:R-:W2:Y:S01]  /*06a0*/  I2F.F64 R14, R21 ;  /* 0x00000015000e7312 */ /* 0x020ea20000201c00 */
[----:B-1----:R-:W-:-:S07]  /*06b0*/  DADD R10, R12, R10 ;  /* 0x000000000c0a7229 */ /* 0x002fce000000000a */
[----:B------:R-:W1:Y:S01]  /*06c0*/  I2F.F64 R12, R22 ;  /* 0x00000016000c7312 */ /* 0x000e620000201c00 */
[----:B--2---:R-:W-:-:S07]  /*06d0*/  DADD R10, R10, R14 ;  /* 0x000000000a0a7229 */ /* 0x004fce000000000e */
[----:B------:R-:W2:Y:S01]  /*06e0*/  I2F.F64 R6, R6 ;  /* 0x0000000600067312 */ /* 0x000ea20000201c00 */
[----:B-1----:R-:W-:-:S07]  /*06f0*/  DADD R10, R10, R12 ;  /* 0x000000000a0a7229 */ /* 0x002fce000000000c */
[----:B0-----:R-:W0:Y:S01]  /*0700*/  I2F.F64 R8, R4 ;  /* 0x0000000400087312 */ /* 0x001e220000201c00 */
[----:B--2---:R-:W-:-:S07]  /*0710*/  DADD R10, R10, R6 ;  /* 0x000000000a0a7229 */ /* 0x004fce0000000006 */
[----:B------:R-:W1:Y:S01]  /*0720*/  I2F.F64 R16, R5 ;  /* 0x0000000500107312 */ /* 0x000e620000201c00 */
[----:B0-----:R-:W-:-:S08]  /*0730*/  DADD R8, R10, R8 ;  /* 0x000000000a087229 */ /* 0x001fd00000000008 */
[----:B-1----:R-:W-:-:S11]  /*0740*/  DADD R16, R8, R16 ;  /* 0x0000000008107229 */ /* 0x002fd60000000010 */
.L_x_5:
        /* <DEDUP_REMOVED lines=10> */
[----:B------:R-:W-:Y:S02]  /*07f0*/  IMAD.X R7, RZ, RZ, RZ, P0 ;  /* 0x000000ffff077224 */ /* 0x000fe400000e06ff */
[----:B------:R-:W2:Y:S01]  /*0800*/  LDG.E R4, desc[UR6][R4.64] ;  /* 0x0000000604047981 */ /* 0x000ea2000c1e1900 */
[----:B-1----:R-:W-:-:S04]  /*0810*/  LEA R8, P0, R6, R8, 0x2 ;  /* 0x0000000806087211 */ /* 0x002fc800078010ff */
[----:B------:R-:W-:-:S05]  /*0820*/  LEA.HI.X R9, R6, R9, R7, 0x2, P0 ;  /* 0x0000000906097211 */ /* 0x000fca00000f1407 */
[----:B------:R-:W3:Y:S04]  /*0830*/  LDG.E R10, desc[UR6][R8.64+0x4] ;  /* 0x00000406080a7981 */ /* 0x000ee8000c1e1900 */
[----:B------:R-:W4:Y:S04]  /*0840*/  LDG.E R12, desc[UR6][R8.64+0x8] ;  /* 0x00000806080c7981 */ /* 0x000f28000c1e1900 */
[----:B------:R-:W5:Y:S01]  /*0850*/  LDG.E R14, desc[UR6][R8.64+0xc] ;  /* 0x00000c06080e7981 */ /* 0x000f62000c1e1900 */
[----:B------:R-:W-:Y:S01]  /*0860*/  UIADD3 UR4, UPT, UPT, UR4, 0x4, URZ ;  /* 0x0000000404047890 */ /* 0x000fe2000fffe0ff */
[----:B--2---:R-:W0:Y:S08]  /*0870*/  I2F.F64 R6, R4 ;  /* 0x0000000400067312 */ /* 0x004e300000201c00 */
[----:B---3--:R-:W1:Y:S01]  /*0880*/  I2F.F64 R10, R10 ;  /* 0x0000000a000a7312 */ /* 0x008e620000201c00 */
[----:B0-----:R-:W-:-:S07]  /*0890*/  DADD R6, R16, R6 ;  /* 0x0000000010067229 */ /* 0x001fce0000000006 */
[----:B----4-:R-:W0:Y:S01]  /*08a0*/  I2F.F64 R12, R12 ;  /* 0x0000000c000c7312 */ /* 0x010e220000201c00 */
[----:B-1----:R-:W-:-:S07]  /*08b0*/  DADD R6, R6, R10 ;  /* 0x0000000006067229 */ /* 0x002fce000000000a */
[----:B-----5:R-:W1:Y:S01]  /*08c0*/  I2F.F64 R16, R14 ;  /* 0x0000000e00107312 */ /* 0x020e620000201c00 */
[----:B0-----:R-:W-:-:S08]  /*08d0*/  DADD R6, R6, R12 ;  /* 0x0000000006067229 */ /* 0x001fd0000000000c */
[----:B-1----:R-:W-:-:S11]  /*08e0*/  DADD R16, R6, R16 ;  /* 0x0000000006107229 */ /* 0x002fd60000000010 */
.L_x_6:
[----:B------:R-:W-:Y:S05]  /*08f0*/  BRA.U !UP1, `(.L_x_2) ;  /* 0x0000000109407547 */ /* 0x000fea000b800000 */
[----:B------:R-:W0:Y:S01]  /*0900*/  LDC.64 R4, c[0x0][0x380] ;  /* 0x0000e000ff047b82 */ /* 0x000e220000000a00 */
[----:B------:R-:W-:Y:S01]  /*0910*/  VIADD R3, R3, UR4 ;  /* 0x0000000403037c36 */ /* 0x000fe20008000000 */
[----:B------:R-:W-:-:S03]  /*0920*/  UIADD3 UR5, UPT, UPT, -UR5, URZ, URZ ;  /* 0x000000ff05057290 */ /* 0x000fc6000fffe1ff */
[----:B0-----:R-:W-:-:S04]  /*0930*/  IMAD.WIDE.U32 R4, R3, 0x4, R4 ;  /* 0x0000000403047825 */ /* 0x001fc800078e0004 */
[----:B------:R-:W-:Y:S02]  /*0940*/  IMAD.MOV.U32 R3, RZ, RZ, R4 ;  /* 0x000000ffff037224 */ /* 0x000fe400078e0004 */
[----:B------:R-:W-:-:S07]  /*0950*/  IMAD.MOV.U32 R8, RZ, RZ, R5 ;  /* 0x000000ffff087224 */ /* 0x000fce00078e0005 */
.L_x_7:
[----:B------:R-:W-:Y:S02]  /*0960*/  IMAD.MOV.U32 R6, RZ, RZ, R3 ;  /* 0x000000ffff067224 */ /* 0x000fe400078e0003 */
[----:B------:R-:W-:-:S05]  /*0970*/  IMAD.MOV.U32 R7, RZ, RZ, R8 ;  /* 0x000000ffff077224 */ /* 0x000fca00078e0008 */
[----:B------:R-:W2:Y:S01]  /*0980*/  LDG.E R4, desc[UR6][R6.64] ;  /* 0x0000000606047981 */ /* 0x000ea2000c1e1900 */
[----:B------:R-:W-:Y:S01]  /*0990*/  UIADD3 UR5, UPT, UPT, UR5, 0x1, URZ ;  /* 0x0000000105057890 */ /* 0x000fe2000fffe0ff */
[----:B------:R-:W-:-:S03]  /*09a0*/  IADD3 R3, P0, PT, R3, 0x4, RZ ;  /* 0x0000000403037810 */ /* 0x000fc60007f1e0ff */
[----:B------:R-:W-:Y:S02]  /*09b0*/  UISETP.NE.AND UP0, UPT, UR5, URZ, UPT ;  /* 0x000000ff0500728c */ /* 0x000fe4000bf05270 */
[----:B------:R-:W-:Y:S01]  /*09c0*/  IMAD.X R8, RZ, RZ, R8, P0 ;  /* 0x000000ffff087224 */ /* 0x000fe200000e0608 */
[----:B--2---:R-:W0:Y:S02]  /*09d0*/  I2F.F64 R4, R4 ;  /* 0x0000000400047312 */ /* 0x004e240000201c00 */
[----:B0-----:R-:W-:-:S04]  /*09e0*/  DADD R16, R4, R16 ;  /* 0x0000000004107229 */ /* 0x001fc80000000010 */
[----:B------:R-:W-:Y:S07]  /*09f0*/  BRA.U UP0, `(.L_x_7) ;  /* 0xfffffffd00d87547 */ /* 0x000fee000b83ffff */
.L_x_2:
[----:B------:R-:W0:Y:S01]  /*0a00*/  I2F.F64 R4, UR9 ;  /* 0x0000000900047d12 */ /* 0x000e220008201c00 */
[----:B------:R-:W-:Y:S01]  /*0a10*/  IMAD.MOV.U32 R6, RZ, RZ, 0x1 ;  /* 0x00000001ff067424 */ /* 0x000fe200078e00ff */
[----:B------:R-:W-:-:S06]  /*0a20*/  FSETP.GEU.AND P1, PT, |R17|, 6.5827683646048100446e-37, PT ;  /* 0x036000001100780b */ /* 0x000fcc0003f2e200 */
[----:B0-----:R-:W0:Y:S02]  /*0a30*/  MUFU.RCP64H R7, R5 ;  /* 0x0000000500077308 */ /* 0x001e240000001800 */
[----:B0-----:R-:W-:-:S08]  /*0a40*/  DFMA R8, -R4, R6, 1 ;  /* 0x3ff000000408742b */ /* 0x001fd00000000106 */
[----:B------:R-:W-:-:S08]  /*0a50*/  DFMA R8, R8, R8, R8 ;  /* 0x000000080808722b */ /* 0x000fd00000000008 */
[----:B------:R-:W-:-:S08]  /*0a60*/  DFMA R8, R6, R8, R6 ;  /* 0x000000080608722b */ /* 0x000fd00000000006 */
[----:B------:R-:W-:-:S08]  /*0a70*/  DFMA R6, -R4, R8, 1 ;  /* 0x3ff000000406742b */ /* 0x000fd00000000108 */
[----:B------:R-:W-:-:S08]  /*0a80*/  DFMA R6, R8, R6, R8 ;  /* 0x000000060806722b */ /* 0x000fd00000000008 */
[----:B------:R-:W-:-:S08]  /*0a90*/  DMUL R14, R6, R16 ;  /* 0x00000010060e7228 */ /* 0x000fd00000000000 */
[----:B------:R-:W-:-:S08]  /*0aa0*/  DFMA R8, -R4, R14, R16 ;  /* 0x0000000e0408722b */ /* 0x000fd00000000110 */
[----:B------:R-:W-:-:S10]  /*0ab0*/  DFMA R14, R6, R8, R14 ;  /* 0x00000008060e722b */ /* 0x000fd4000000000e */
[----:B------:R-:W-:-:S05]  /*0ac0*/  FFMA R3, RZ, R5, R15 ;  /* 0x00000005ff037223 */ /* 0x000fca000000000f */
[----:B------:R-:W-:-:S13]  /*0ad0*/  FSETP.GT.AND P0, PT, |R3|, 1.469367938527859385e-39, PT ;  /* 0x001000000300780b */ /* 0x000fda0003f04200 */
[----:B------:R-:W-:Y:S05]  /*0ae0*/  @P0 BRA P1, `(.L_x_1) ;  /* 0x00000000001c0947 */ /* 0x000fea0000800000 */
[----:B------:R-:W-:Y:S01]  /*0af0*/  IMAD.MOV.U32 R14, RZ, RZ, R16 ;  /* 0x000000ffff0e7224 */ /* 0x000fe200078e0010 */
[----:B------:R-:W-:Y:S01]  /*0b00*/  MOV R12, 0xb40 ;  /* 0x00000b40000c7802 */ /* 0x000fe20000000f00 */
[----:B------:R-:W-:Y:S02]  /*0b10*/  IMAD.MOV.U32 R15, RZ, RZ, R17 ;  /* 0x000000ffff0f7224 */ /* 0x000fe400078e0011 */
[----:B------:R-:W-:-:S07]  /*0b20*/  IMAD.MOV.U32 R9, RZ, RZ, R5 ;  /* 0x000000ffff097224 */ /* 0x000fce00078e0005 */
[----:B------:R-:W-:Y:S05]  /*0b30*/  CALL.REL.NOINC `($__internal_0_$__cuda_sm20_div_rn_f64_full) ;  /* 0x0000003800a47944 */ /* 0x000fea0003c00000 */
[----:B------:R-:W-:Y:S02]  /*0b40*/  IMAD.MOV.U32 R14, RZ, RZ, R4 ;  /* 0x000000ffff0e7224 */ /* 0x000fe400078e0004 */
[----:B------:R-:W-:-:S07]  /*0b50*/  IMAD.MOV.U32 R15, RZ, RZ, R5 ;  /* 0x000000ffff0f7224 */ /* 0x000fce00078e0005 */
.L_x_1:
[----:B------:R-:W-:Y:S05]  /*0b60*/  BSYNC.RECONVERGENT B0 ;  /* 0x0000000000007941 */ /* 0x000fea0003800200 */
.L_x_0:
[----:B------:R-:W-:Y:S01]  /*0b70*/  ISETP.GT.AND P0, PT, R0, 0x1, PT ;  /* 0x000000010000780c */ /* 0x000fe20003f04270 */
[----:B------:R-:W-:-:S12]  /*0b80*/  BSSY.RECONVERGENT B0, `(.L_x_8) ;  /* 0x000039f000007945 */ /* 0x000fd80003800200 */
[----:B------:R-:W-:Y:S05]  /*0b90*/  @P0 BRA `(.L_x_9) ;  /* 0x0000001800400947 */ /* 0x000fea0003800000 */
[----:B------:R-:W-:-:S05]  /*0ba0*/  VIMNMX.U32 R3, PT, PT, R0, 0x2, PT ;  /* 0x0000000200037848 */ /* 0x000fca0003fe0000 */
[----:B------:R-:W-:-:S04]  /*0bb0*/  IMAD.SHL.U32 R3, R3, 0x4, RZ ;  /* 0x0000000403037824 */ /* 0x000fc800078e00ff */
[----:B------:R-:W0:Y:S02]  /*0bc0*/  LDC R4, c[0x2][R3] ;  /* 0x0080000003047b82 */ /* 0x000e240000000800 */
[----:B0-----:R-:W-:-:S04]  /*0bd0*/  SHF.R.S32.HI R5, RZ, 0x1f, R4 ;  /* 0x0000001fff057819 */ /* 0x001fc80000011404 */
.L_x_50:
[----:B------:R-:W-:Y:S05]  /*0be0*/  BRX R4 -0xbf0                                                            (*"BRANCH_TARGETS .L_x_51,.L_x_52,.L_x_10"*) ;  /* 0xfffffff404047949 */ /* 0x000fea000383ffff */
.L_x_52:
[----:B------:R-:W0:Y:S01]  /*0bf0*/  LDC.64 R10, c[0x0][0x380] ;  /* 0x0000e000ff0a7b82 */ /* 0x000e220000000a00 */
[----:B------:R-:W1:Y:S02]  /*0c00*/  LDCU UR5, c[0x0][0x390] ;  /* 0x00007200ff0577ac */ /* 0x000e640008000800 */
[----:B-1----:R-:W-:-:S04]  /*0c10*/  IMAD R4, R2, UR5, RZ ;  /* 0x0000000502047c24 */ /* 0x002fc8000f8e02ff */
[----:B0-----:R-:W-:-:S06]  /*0c20*/  IMAD.WIDE R6, R4, 0x4, R10 ;  /* 0x0000000404067825 */ /* 0x001fcc00078e020a */
[----:B------:R-:W2:Y:S01]  /*0c30*/  LDG.E R6, desc[UR6][R6.64] ;  /* 0x0000000606067981 */ /* 0x000ea2000c1e1900 */
[----:B------:R-:W-:Y:S01]  /*0c40*/  UISETP.GE.AND UP0, UPT, UR5, 0x2, UPT ;  /* 0x000000020500788c */ /* 0x000fe2000bf06270 */
[----:B--2---:R2:W3:Y:S08]  /*0c50*/  I2F.F64 R14, R6 ;  /* 0x00000006000e7312 */ /* 0x0044f00000201c00 */
[----:B------:R-:W-:Y:S05]  /*0c60*/  BRA.U !UP0, `(.L_x_10) ;  /* 0x0000003908407547 */ /* 0x000fea000b800000 */
[----:B------:R-:W-:Y:S01]  /*0c70*/  UIADD3 UR4, UPT, UPT, UR5, -0x1, URZ ;  /* 0xffffffff05047890 */ /* 0x000fe2000fffe0ff */
[----:B------:R-:W-:Y:S01]  /*0c80*/  IMAD.MOV.U32 R3, RZ, RZ, 0x1 ;  /* 0x00000001ff037424 */ /* 0x000fe200078e00ff */
[----:B------:R-:W-:Y:S02]  /*0c90*/  UIADD3 UR5, UPT, UPT, UR5, -0x2, URZ ;  /* 0xfffffffe05057890 */ /* 0x000fe4000fffe0ff */
[----:B------:R-:W-:Y:S02]  /*0ca0*/  ULOP3.LUT UR8, UR4, 0xf, URZ, 0xc0, !UPT ;  /* 0x0000000f04087892 */ /* 0x000fe4000f8ec0ff */
[----:B------:R-:W-:-:S09]  /*0cb0*/  UISETP.GE.U32.AND UP0, UPT, UR5, 0xf, UPT ;  /* 0x0000000f0500788c */ /* 0x000fd2000bf06070 */
[----:B------:R-:W-:Y:S05]  /*0cc0*/  BRA.U !UP0, `(.L_x_11) ;  /* 0x0000000508787547 */ /* 0x000fea000b800000 */
[----:B------:R-:W-:Y:S01]  /*0cd0*/  VIADD R7, R4, 0x1 ;  /* 0x0000000104077836 */ /* 0x000fe20000000000 */
[----:B------:R-:W-:Y:S01]  /*0ce0*/  ULOP3.LUT UR5, UR4, 0xfffffff0, URZ, 0xc0, !UPT ;  /* 0xfffffff004057892 */ /* 0x000fe2000f8ec0ff */
[----:B------:R-:W-:Y:S02]  /*0cf0*/  IMAD.MOV.U32 R3, RZ, RZ, RZ ;  /* 0x000000ffff037224 */ /* 0x000fe400078e00ff */
[----:B--2---:R-:W-:Y:S01]  /*0d00*/  IMAD.WIDE.U32 R6, R7, 0x4, R10 ;  /* 0x0000000407067825 */ /* 0x004fe200078e000a */
[----:B------:R-:W-:Y:S02]  /*0d10*/  UIADD3 UR5, UPT, UPT, -UR5, URZ, URZ ;  /* 0x000000ff05057290 */ /* 0x000fe4000fffe1ff */
[----:B------:R-:W-:-:S05]  /*0d20*/  IADD3 R12, P0, PT, R6, 0x20, RZ ;  /* 0x00000020060c7810 */ /* 0x000fca0007f1e0ff */
[----:B------:R-:W-:-:S08]  /*0d30*/  IMAD.X R13, RZ, RZ, R7, P0 ;  /* 0x000000ffff0d7224 */ /* 0x000fd000000e0607 */
.L_x_12:
[----:B------:R-:W2:Y:S04]  /*0d40*/  LDG.E R27, desc[UR6][R12.64+-0x20] ;  /* 0xffffe0060c1b7981 */ /* 0x000ea8000c1e1900 */
[----:B------:R-:W4:Y:S04]  /*0d50*/  LDG.E R16, desc[UR6][R12.64+-0x1c] ;  /* 0xffffe4060c107981 */ /* 0x000f28000c1e1900 */
[----:B------:R-:W5:Y:S04]  /*0d60*/  LDG.E R28, desc[UR6][R12.64+-0x18] ;  /* 0xffffe8060c1c7981 */ /* 0x000f68000c1e1900 */
        /* <DEDUP_REMOVED lines=11> */
[----:B------:R-:W5:Y:S01]  /*0e20*/  LDG.E R25, desc[UR6][R12.64+0x18] ;  /* 0x000018060c197981 */ /* 0x000f62000c1e1900 */
[----:B--2---:R0:W3:Y:S03]  /*0e30*/  I2F.F64 R18, R27 ;  /* 0x0000001b00127312 */ /* 0x0040e60000201c00 */
[----:B0-----:R0:W2:Y:S05]  /*0e40*/  LDG.E R27, desc[UR6][R12.64+0x1c] ;  /* 0x00001c060c1b7981 */ /* 0x0010aa000c1e1900 */
[----:B----4-:R-:W1:Y:S01]  /*0e50*/  I2F.F64 R16, R16 ;  /* 0x0000001000107312 */ /* 0x010e620000201c00 */
[----:B---3--:R-:W-:-:S06]  /*0e60*/  DSETP.GEU.AND P0, PT, R14, R18, PT ;  /* 0x000000120e00722a */ /* 0x008fcc0003f0e000 */
[----:B------:R-:W-:Y:S02]  /*0e70*/  FSEL R14, R18, R14, !P0 ;  /* 0x0000000e120e7208 */ /* 0x000fe40004000000 */
[----:B------:R-:W-:Y:S02]  /*0e80*/  FSEL R15, R19, R15, !P0 ;  /* 0x0000000f130f7208 */ /* 0x000fe40004000000 */
[----:B-----5:R-:W3:Y:S04]  /*0e90*/  I2F.F64 R18, R28 ;  /* 0x0000001c00127312 */ /* 0x020ee80000201c00 */
[----:B-1----:R-:W-:-:S06]  /*0ea0*/  DSETP.GEU.AND P0, PT, R14, R16, PT ;  /* 0x000000100e00722a */ /* 0x002fcc0003f0e000 */
[----:B------:R-:W-:Y:S02]  /*0eb0*/  FSEL R14, R16, R14, !P0 ;  /* 0x0000000e100e7208 */ /* 0x000fe40004000000 */
[----:B------:R-:W-:Y:S02]  /*0ec0*/  FSEL R15, R17, R15, !P0 ;  /* 0x0000000f110f7208 */ /* 0x000fe40004000000 */
[----:B------:R-:W1:Y:S04]  /*0ed0*/  I2F.F64 R16, R6 ;  /* 0x0000000600107312 */ /* 0x000e680000201c00 */
[----:B---3--:R-:W-:-:S06]  /*0ee0*/  DSETP.GEU.AND P0, PT, R14, R18, PT ;  /* 0x000000120e00722a */ /* 0x008fcc0003f0e000 */
[----:B------:R-:W-:Y:S02]  /*0ef0*/  FSEL R14, R18, R14, !P0 ;  /* 0x0000000e120e7208 */ /* 0x000fe40004000000 */
[----:B------:R-:W-:Y:S02]  /*0f00*/  FSEL R15, R19, R15, !P0 ;  /* 0x0000000f130f7208 */ /* 0x000fe40004000000 */
[----:B------:R-:W3:Y:S04]  /*0f10*/  I2F.F64 R18, R5 ;  /* 0x0000000500127312 */ /* 0x000ee80000201c00 */
        /* <DEDUP_REMOVED lines=10> */
[----:B------:R-:W-:Y:S01]  /*0fc0*/  FSEL R15, R17, R15, !P0 ;  /* 0x0000000f110f7208 */ /* 0x000fe20004000000 */
[----:B------:R-:W1:Y:S05]  /*0fd0*/  I2F.F64 R22, R22 ;  /* 0x0000001600167312 */ /* 0x000e6a0000201c00 */
[----:B---3--:R-:W-:-:S03]  /*0fe0*/  DSETP.GEU.AND P0, PT, R14, R18, PT ;  /* 0x000000120e00722a */ /* 0x008fc60003f0e000 */
[----:B------:R-:W3:Y:S03]  /*0ff0*/  I2F.F64 R16, R21 ;  /* 0x0000001500107312 */ /* 0x000ee60000201c00 */
[----:B------:R-:W-:Y:S02]  /*1000*/  FSEL R14, R18, R14, !P0 ;  /* 0x0000000e120e7208 */ /* 0x000fe40004000000 */
[----:B------:R-:W-:-:S06]  /*1010*/  FSEL R15, R19, R15, !P0 ;  /* 0x0000000f130f7208 */ /* 0x000fcc0004000000 */
[----:B-1----:R-:W-:Y:S01]  /*1020*/  DSETP.GEU.AND P0, PT, R14, R22, PT ;  /* 0x000000160e00722a */ /* 0x002fe20003f0e000 */
[----:B------:R-:W1:Y:S05]  /*1030*/  I2F.F64 R20, R20 ;  /* 0x0000001400147312 */ /* 0x000e6a0000201c00 */
[----:B------:R-:W-:Y:S02]  /*1040*/  FSEL R14, R22, R14, !P0 ;  /* 0x0000000e160e7208 */ /* 0x000fe40004000000 */
[----:B------:R-:W-:-:S06]  /*1050*/  FSEL R15, R23, R15, !P0 ;  /* 0x0000000f170f7208 */ /* 0x000fcc0004000000 */
        /* <DEDUP_REMOVED lines=10> */
[----:B------:R-:W-:Y:S01]  /*1100*/  FSEL R17, R17, R19, !P0 ;  /* 0x0000001311117208 */ /* 0x000fe20004000000 */
[----:B------:R-:W3:Y:S05]  /*1110*/  I2F.F64 R6, R7 ;  /* 0x0000000700067312 */ /* 0x000eea0000201c00 */
        /* <DEDUP_REMOVED lines=10> */
[----:B------:R-:W-:Y:S01]  /*11c0*/  FSEL R15, R15, R17, !P0 ;  /* 0x000000110f0f7208 */ /* 0x000fe20004000000 */
[----:B------:R-:W-:-:S05]  /*11d0*/  UIADD3 UR5, UPT, UPT, UR5, 0x10, URZ ;  /* 0x0000001005057890 */ /* 0x000fca000fffe0ff */
[----:B---3--:R-:W-:Y:S01]  /*11e0*/  DSETP.GEU.AND P0, PT, R14, R8, PT ;  /* 0x000000080e00722a */ /* 0x008fe20003f0e000 */
[----:B------:R-:W-:-:S05]  /*11f0*/  UISETP.NE.AND UP0, UPT, UR5, URZ, UPT ;  /* 0x000000ff0500728c */ /* 0x000fca000bf05270 */
[----:B------:R-:W-:Y:S02]  /*1200*/  FSEL R8, R8, R14, !P0 ;  /* 0x0000000e08087208 */ /* 0x000fe40004000000 */
[----:B------:R-:W-:Y:S02]  /*1210*/  FSEL R9, R9, R15, !P0 ;  /* 0x0000000f09097208 */ /* 0x000fe40004000000 */
[----:B0-----:R-:W-:Y:S01]  /*1220*/  IADD3 R12, P1, PT, R12, 0x40, RZ ;  /* 0x000000400c0c7810 */ /* 0x001fe20007f3e0ff */
[----:B------:R-:W-:-:S04]  /*1230*/  VIADD R3, R3, 0x10 ;  /* 0x0000001003037836 */ /* 0x000fc80000000000 */
[----:B------:R-:W-:Y:S01]  /*1240*/  IMAD.X R13, RZ, RZ, R13, P1 ;  /* 0x000000ffff0d7224 */ /* 0x000fe200008e060d */
[----:B--2---:R-:W0:Y:S02]  /*1250*/  I2F.F64 R6, R27 ;  /* 0x0000001b00067312 */ /* 0x004e240000201c00 */
[----:B0-----:R-:W-:-:S06]  /*1260*/  DSETP.GEU.AND P0, PT, R8, R6, PT ;  /* 0x000000060800722a */ /* 0x001fcc0003f0e000 */
[----:B------:R-:W-:Y:S02]  /*1270*/  FSEL R14, R6, R8, !P0 ;  /* 0x00000008060e7208 */ /* 0x000fe40004000000 */
[----:B------:R-:W-:Y:S01]  /*1280*/  FSEL R15, R7, R9, !P0 ;  /* 0x00000009070f7208 */ /* 0x000fe20004000000 */
[----:B------:R-:W-:Y:S06]  /*1290*/  BRA.U UP0, `(.L_x_12) ;  /* 0xfffffff900a87547 */ /* 0x000fec000b83ffff */
[----:B------:R-:W-:-:S07]  /*12a0*/  VIADD R3, R3, 0x1 ;  /* 0x0000000103037836 */ /* 0x000fce0000000000 */
.L_x_11:
[----:B------:R-:W-:-:S09]  /*12b0*/  UISETP.NE.AND UP0, UPT, UR8, URZ, UPT ;  /* 0x000000ff0800728c */ /* 0x000fd2000bf05270 */
[----:B------:R-:W-:Y:S05]  /*12c0*/  BRA.U !UP0, `(.L_x_10) ;  /* 0x0000003108a87547 */ /* 0x000fea000b800000 */
[----:B------:R-:W-:Y:S02]  /*12d0*/  UISETP.GE.U32.AND UP0, UPT, UR8, 0x8, UPT ;  /* 0x000000080800788c */ /* 0x000fe4000bf06070 */
[----:B------:R-:W-:-:S04]  /*12e0*/  ULOP3.LUT UR5, UR4, 0x7, URZ, 0xc0, !UPT ;  /* 0x0000000704057892 */ /* 0x000fc8000f8ec0ff */
[----:B------:R-:W-:-:S03]  /*12f0*/  UISETP.NE.AND UP1, UPT, UR5, URZ, UPT ;  /* 0x000000ff0500728c */ /* 0x000fc6000bf25270 */
[----:B------:R-:W-:Y:S08]  /*1300*/  BRA.U !UP0, `(.L_x_13) ;  /* 0x0000000108c07547 */ /* 0x000ff0000b800000 */
[----:B------:R-:W0:Y:S01]  /*1310*/  LDC.64 R18, c[0x0][0x380] ;  /* 0x0000e000ff127b82 */ /* 0x000e220000000a00 */
[C---:B------:R-:W-:Y:S01]  /*1320*/  IMAD.IADD R13, R4.reuse, 0x1, R3 ;  /* 0x00000001040d7824 */ /* 0x040fe200078e0203 */
[----:B------:R-:W-:-:S03]  /*1330*/  IADD3 R5, P0, PT, R4, R3, RZ ;  /* 0x0000000304057210 */ /* 0x000fc60007f1e0ff */
[----:B------:R-:W-:-:S05]  /*1340*/  IMAD.WIDE.U32 R12, R13, 0x4, R10 ;  /* 0x000000040d0c7825 */ /* 0x000fca00078e000a */
[----:B------:R-:W4:Y:S01]  /*1350*/  LDG.E R9, desc[UR6][R12.64] ;  /* 0x000000060c097981 */ /* 0x000f22000c1e1900 */
[----:B--2---:R-:W-:Y:S01]  /*1360*/  IMAD.X R6, RZ, RZ, RZ, P0 ;  /* 0x000000ffff067224 */ /* 0x004fe200000e06ff */
[----:B0-----:R-:W-:-:S04]  /*1370*/  LEA R18, P0, R5, R18, 0x2 ;  /* 0x0000001205127211 */ /* 0x001fc800078010ff */
[----:B------:R-:W-:-:S05]  /*1380*/  LEA.HI.X R19, R5, R19, R6, 0x2, P0 ;  /* 0x0000001305137211 */ /* 0x000fca00000f1406 */
[----:B------:R-:W2:Y:S04]  /*1390*/  LDG.E R20, desc[UR6][R18.64+0x4] ;  /* 0x0000040612147981 */ /* 0x000ea8000c1e1900 */
[----:B------:R-:W5:Y:S04]  /*13a0*/  LDG.E R21, desc[UR6][R18.64+0x8] ;  /* 0x0000080612157981 */ /* 0x000f68000c1e1900 */
[----:B------:R-:W5:Y:S04]  /*13b0*/  LDG.E R22, desc[UR6][R18.64+0xc] ;  /* 0x00000c0612167981 */ /* 0x000f68000c1e1900 */
[----:B------:R-:W5:Y:S04]  /*13c0*/  LDG.E R8, desc[UR6][R18.64+0x10] ;  /* 0x0000100612087981 */ /* 0x000f68000c1e1900 */
[----:B------:R-:W5:Y:S04]  /*13d0*/  LDG.E R7, desc[UR6][R18.64+0x14] ;  /* 0x0000140612077981 */ /* 0x000f68000c1e1900 */
[----:B------:R-:W5:Y:S04]  /*13e0*/  LDG.E R6, desc[UR6][R18.64+0x18] ;  /* 0x0000180612067981 */ /* 0x000f68000c1e1900 */
[----:B------:R-:W5:Y:S01]  /*13f0*/  LDG.E R5, desc[UR6][R18.64+0x1c] ;  /* 0x00001c0612057981 */ /* 0x000f62000c1e1900 */
[----:B------:R-:W-:Y:S01]  /*1400*/  VIADD R3, R3, 0x8 ;  /* 0x0000000803037836 */ /* 0x000fe20000000000 */
[----:B----4-:R-:W3:Y:S02]  /*1410*/  I2F.F64 R16, R9 ;  /* 0x0000000900107312 */ /* 0x010ee40000201c00 */
[----:B---3--:R-:W-:-:S06]  /*1420*/  DSETP.GEU.AND P0, PT, R14, R16, PT ;  /* 0x000000100e00722a */ /* 0x008fcc0003f0e000 */
[----:B------:R-:W-:Y:S01]  /*1430*/  FSEL R16, R16, R14, !P0 ;  /* 0x0000000e10107208 */ /* 0x000fe20004000000 */
[----:B--2---:R-:W0:Y:S01]  /*1440*/  I2F.F64 R12, R20 ;  /* 0x00000014000c7312 */ /* 0x004e220000201c00 */
[----:B------:R-:W-:-:S07]  /*1450*/  FSEL R17, R17, R15, !P0 ;  /* 0x0000000f11117208 */ /* 0x000fce0004000000 */
[----:B-----5:R-:W1:Y:S01]  /*1460*/  I2F.F64 R14, R21 ;  /* 0x00000015000e7312 */ /* 0x020e620000201c00 */
[----:B0-----:R-:W-:-:S07]  /*1470*/  DSETP.GEU.AND P0, PT, R16, R12, PT ;  /* 0x0000000c1000722a */ /* 0x001fce0003f0e000 */
[----:B------:R-:W-:Y:S01]  /*1480*/  I2F.F64 R8, R8 ;  /* 0x0000000800087312 */ /* 0x000fe20000201c00 */
[----:B------:R-:W-:Y:S02]  /*1490*/  FSEL R16, R12, R16, !P0 ;  /* 0x000000100c107208 */ /* 0x000fe40004000000 */
[----:B------:R-:W-:-:S05]  /*14a0*/  FSEL R17, R13, R17, !P0 ;  /* 0x000000110d117208 */ /* 0x000fca0004000000 */
[----:B------:R-:W0:Y:S01]  /*14b0*/  I2F.F64 R12, R22 ;  /* 0x00000016000c7312 */ /* 0x000e220000201c00 */
[----:B-1----:R-:W-:-:S06]  /*14c0*/  DSETP.GEU.AND P0, PT, R16, R14, PT ;  /* 0x0000000e1000722a */ /* 0x002fcc0003f0e000 */
[----:B------:R-:W-:Y:S02]  /*14d0*/  FSEL R14, R14, R16, !P0 ;  /* 0x000000100e0e7208 */ /* 0x000fe40004000000 */
[----:B------:R-:W-:-:S06]  /*14e0*/  FSEL R15, R15, R17, !P0 ;  /* 0x000000110f0f7208 */ /* 0x000fcc0004000000 */
[----:B0-----:R-:W-:-:S06]  /*14f0*/  DSETP.GEU.AND P0, PT, R14, R12, PT ;  /* 0x0000000c0e00722a */ /* 0x001fcc0003f0e000 */
[----:B------:R-:W-:Y:S02]  /*1500*/  FSEL R14, R12, R14, !P0 ;  /* 0x0000000e0c0e7208 */ /* 0x000fe40004000000 */
[----:B------:R-:W-:Y:S02]  /*1510*/  FSEL R15, R13, R15, !P0 ;  /* 0x0000000f0d0f7208 */ /* 0x000fe40004000000 */
[----:B------:R-:W0:Y:S04]  /*1520*/  I2F.F64 R12, R7 ;  /* 0x00000007000c7312 */ /* 0x000e280000201c00 */
[----:B------:R-:W-:-:S06]  /*1530*/  DSETP.GEU.AND P0, PT, R14, R8, PT ;  /* 0x000000080e00722a */ /* 0x000fcc0003f0e000 */
[----:B------:R-:W-:Y:S02]  /*1540*/  FSEL R16, R8, R14, !P0 ;  /* 0x0000000e08107208 */ /* 0x000fe40004000000 */
[----:B------:R-:W-:Y:S02]  /*1550*/  FSEL R17, R9, R15, !P0 ;  /* 0x0000000f09117208 */ /* 0x000fe40004000000 */
[----:B------:R-:W1:Y:S04]  /*1560*/  I2F.F64 R14, R6 ;  /* 0x00000006000e7312 */ /* 0x000e680000201c00 */
[----:B0-----:R-:W-:-:S04]  /*1570*/  DSETP.GEU.AND P0, PT, R16, R12, PT ;  /* 0x0000000c1000722a */ /* 0x001fc80003f0e000 */
[----:B------:R-:W0:Y:S02]  /*1580*/  I2F.F64 R8, R5 ;  /* 0x0000000500087312 */ /* 0x000e240000201c00 */
[----:B------:R-:W-:Y:S02]  /*1590*/  FSEL R12, R12, R16, !P0 ;  /* 0x000000100c0c7208 */ /* 0x000fe40004000000 */
[----:B------:R-:W-:-:S06]  /*15a0*/  FSEL R13, R13, R17, !P0 ;  /* 0x000000110d0d7208 */ /* 0x000fcc0004000000 */
[----:B-1----:R-:W-:-:S06]  /*15b0*/  DSETP.GEU.AND P0, PT, R12, R14, PT ;  /* 0x0000000e0c00722a */ /* 0x002fcc0003f0e000 */
[----:B------:R-:W-:Y:S02]  /*15c0*/  FSEL R12, R14, R12, !P0 ;  /* 0x0000000c0e0c7208 */ /* 0x000fe40004000000 */
[----:B------:R-:W-:-:S06]  /*15d0*/  FSEL R13, R15, R13, !P0 ;  /* 0x0000000d0f0d7208 */ /* 0x000fcc0004000000 */
[----:B0-----:R-:W-:-:S06]  /*15e0*/  DSETP.GEU.AND P0, PT, R12, R8, PT ;  /* 0x000000080c00722a */ /* 0x001fcc0003f0e000 */
[----:B------:R-:W-:Y:S02]  /*15f0*/  FSEL R14, R8, R12, !P0 ;  /* 0x0000000c080e7208 */ /* 0x000fe40004000000 */
[----:B------:R-:W-:-:S07]  /*1600*/  FSEL R15, R9, R13, !P0 ;  /* 0x0000000d090f7208 */ /* 0x000fce0004000000 */
.L_x_13:
        /* <DEDUP_REMOVED lines=8> */
[----:B--2---:R-:W-:-:S05]  /*1690*/  IMAD.WIDE.U32 R6, R7, 0x4, R10 ;  /* 0x0000000407067825 */ /* 0x004fca00078e000a */
[----:B------:R-:W2:Y:S01]  /*16a0*/  LDG.E R5, desc[UR6][R6.64] ;  /* 0x0000000606057981 */ /* 0x000ea2000c1e1900 */
[----:B------:R-:W-:Y:S01]  /*16b0*/  IMAD.X R9, RZ, RZ, RZ, P0 ;  /* 0x000000ffff097224 */ /* 0x000fe200000e06ff */
[----:B0-----:R-:W-:-:S04]  /*16c0*/  LEA R12, P0, R8, R12, 0x2 ;  /* 0x0000000c080c7211 */ /* 0x001fc800078010ff */
[----:B------:R-:W-:-:S05]  /*16d0*/  LEA.HI.X R13, R8, R13, R9, 0x2, P0 ;  /* 0x0000000d080d7211 */ /* 0x000fca00000f1409 */
[----:B------:R-:W4:Y:S04]  /*16e0*/  LDG.E R16, desc[UR6][R12.64+0x4] ;  /* 0x000004060c107981 */ /* 0x000f28000c1e1900 */
[----:B------:R-:W5:Y:S04]  /*16f0*/  LDG.E R18, desc[UR6][R12.64+0x8] ;  /* 0x000008060c127981 */ /* 0x000f68000c1e1900 */
[----:B------:R-:W5:Y:S01]  /*1700*/  LDG.E R19, desc[UR6][R12.64+0xc] ;  /* 0x00000c060c137981 */ /* 0x000f62000c1e1900 */
[----:B------:R-:W-:Y:S01]  /*1710*/  VIADD R3, R3, 0x4 ;  /* 0x0000000403037836 */ /* 0x000fe20000000000 */
[----:B--2---:R-:W3:Y:S02]  /*1720*/  I2F.F64 R8, R5 ;  /* 0x0000000500087312 */ /* 0x004ee40000201c00 */
[----:B---3--:R-:W-:-:S06]  /*1730*/  DSETP.GEU.AND P0, PT, R14, R8, PT ;  /* 0x000000080e00722a */ /* 0x008fcc0003f0e000 */
[----:B------:R-:W-:Y:S01]  /*1740*/  FSEL R8, R8, R14, !P0 ;  /* 0x0000000e08087208 */ /* 0x000fe20004000000 */
[----:B----4-:R-:W0:Y:S01]  /*1750*/  I2F.F64 R16, R16 ;  /* 0x0000001000107312 */ /* 0x010e220000201c00 */
[----:B------:R-:W-:-:S07]  /*1760*/  FSEL R9, R9, R15, !P0 ;  /* 0x0000000f09097208 */ /* 0x000fce0004000000 */
[----:B-----5:R-:W1:Y:S01]  /*1770*/  I2F.F64 R6, R18 ;  /* 0x0000001200067312 */ /* 0x020e620000201c00 */
[----:B0-----:R-:W-:-:S07]  /*1780*/  DSETP.GEU.AND P0, PT, R8, R16, PT ;  /* 0x000000100800722a */ /* 0x001fce0003f0e000 */
[----:B------:R-:W0:Y:S01]  /*1790*/  I2F.F64 R14, R19 ;  /* 0x00000013000e7312 */ /* 0x000e220000201c00 */
        /* <DEDUP_REMOVED lines=8> */
.L_x_14:
[----:B------:R-:W-:Y:S05]  /*1820*/  BRA.U !UP1, `(.L_x_10) ;  /* 0x0000002d09507547 */ /* 0x000fea000b800000 */
[----:B------:R-:W-:-:S04]  /*1830*/  IMAD.IADD R3, R4, 0x1, R3 ;  /* 0x0000000104037824 */ /* 0x000fc800078e0203 */
[----:B------:R-:W-:-:S05]  /*1840*/  IMAD.WIDE.U32 R10, R3, 0x4, R10 ;  /* 0x00000004030a7825 */ /* 0x000fca00078e000a */
[----:B------:R-:W4:Y:S01]  /*1850*/  LDG.E R4, desc[UR6][R10.64] ;  /* 0x000000060a047981 */ /* 0x000f22000c1e1900 */
[----:B------:R-:W-:Y:S01]  /*1860*/  UIADD3 UR4, UPT, UPT, -UR4, 0x1, URZ ;  /* 0x0000000104047890 */ /* 0x000fe2000fffe1ff */
[----:B------:R-:W-:-:S03]  /*1870*/  IADD3 R3, P1, PT, R10, 0x4, RZ ;  /* 0x000000040a037810 */ /* 0x000fc60007f3e0ff */
[----:B------:R-:W-:Y:S01]  /*1880*/  UISETP.NE.AND UP0, UPT, UR4, URZ, UPT ;  /* 0x000000ff0400728c */ /* 0x000fe2000bf05270 */
[----:B----4-:R-:W3:Y:S02]  /*1890*/  I2F.F64 R4, R4 ;  /* 0x0000000400047312 */ /* 0x010ee40000201c00 */
[----:B---3--:R-:W-:-:S06]  /*18a0*/  DSETP.GEU.AND P0, PT, R14, R4, PT ;  /* 0x000000040e00722a */ /* 0x008fcc0003f0e000 */
[----:B------:R-:W-:Y:S01]  /*18b0*/  FSEL R15, R5, R15, !P0 ;  /* 0x0000000f050f7208 */ /* 0x000fe20004000000 */
[----:B------:R-:W-:Y:S01]  /*18c0*/  IMAD.X R5, RZ, RZ, R11, P1 ;  /* 0x000000ffff057224 */ /* 0x000fe200008e060b */
[----:B------:R-:W-:Y:S01]  /*18d0*/  FSEL R14, R4, R14, !P0 ;  /* 0x0000000e040e7208 */ /* 0x000fe20004000000 */
[----:B------:R-:W-:Y:S06]  /*18e0*/  BRA.U !UP0, `(.L_x_10) ;  /* 0x0000002d08207547 */ /* 0x000fec000b800000 */
[----:B------:R-:W-:-:S07]  /*18f0*/  IMAD.MOV.U32 R8, RZ, RZ, R5 ;  /* 0x000000ffff087224 */ /* 0x000fce00078e0005 */
.L_x_15:
[----:B--2---:R-:W-:Y:S02]  /*1900*/  IMAD.MOV.U32 R6, RZ, RZ, R3 ;  /* 0x000000ffff067224 */ /* 0x004fe400078e0003 */
[----:B------:R-:W-:-:S05]  /*1910*/  IMAD.MOV.U32 R7, RZ, RZ, R8 ;  /* 0x000000ffff077224 */ /* 0x000fca00078e0008 */
[----:B------:R-:W2:Y:S01]  /*1920*/  LDG.E R4, desc[UR6][R6.64] ;  /* 0x0000000606047981 */ /* 0x000ea2000c1e1900 */
[----:B------:R-:W-:Y:S01]  /*1930*/  UIADD3 UR4, UPT, UPT, UR4, 0x1, URZ ;  /* 0x0000000104047890 */ /* 0x000fe2000fffe0ff */
[----:B------:R-:W-:-:S03]  /*1940*/  IADD3 R3, P1, PT, R3, 0x4, RZ ;  /* 0x0000000403037810 */ /* 0x000fc60007f3e0ff */
[----:B------:R-:W-:Y:S02]  /*1950*/  UISETP.NE.AND UP0, UPT, UR4, URZ, UPT ;  /* 0x000000ff0400728c */ /* 0x000fe4000bf05270 */
[----:B------:R-:W-:Y:S01]  /*1960*/  IMAD.X R8, RZ, RZ, R8, P1 ;  /* 0x000000ffff087224 */ /* 0x000fe200008e0608 */
[----:B--2---:R-:W0:Y:S02]  /*1970*/  I2F.F64 R4, R4 ;  /* 0x0000000400047312 */ /* 0x004e240000201c00 */
[----:B0-----:R-:W-:-:S06]  /*1980*/  DSETP.GEU.AND P0, PT, R14, R4, PT ;  /* 0x000000040e00722a */ /* 0x001fcc0003f0e000 */
[----:B------:R-:W-:Y:S02]  /*1990*/  FSEL R14, R4, R14, !P0 ;  /* 0x0000000e040e7208 */ /* 0x000fe40004000000 */
[----:B------:R-:W-:Y:S01]  /*19a0*/  FSEL R15, R5, R15, !P0 ;  /* 0x0000000f050f7208 */ /* 0x000fe20004000000 */
[----:B------:R-:W-:Y:S06]  /*19b0*/  BRA.U UP0, `(.L_x_15) ;  /* 0xfffffffd00d07547 */ /* 0x000fec000b83ffff */
[----:B------:R-:W-:Y:S05]  /*19c0*/  BRA `(.L_x_10) ;  /* 0x0000002800e87947 */ /* 0x000fea0003800000 */
.L_x_51:
[----:B------:R-:W0:Y:S02]  /*19d0*/  LDCU UR8, c[0x0][0x390] ;  /* 0x00007200ff0877ac */ /* 0x000e240008000800 */
[----:B0-----:R-:W-:-:S09]  /*19e0*/  UISETP.GE.AND UP0, UPT, UR8, 0x1, UPT ;  /* 0x000000010800788c */ /* 0x001fd2000bf06270 */
[----:B------:R-:W-:Y:S05]  /*19f0*/  BRA.U !UP0, `(.L_x_16) ;  /* 0x0000000908487547 */ /* 0x000fea000b800000 */
[----:B------:R-:W-:Y:S02]  /*1a00*/  UISETP.GE.U32.AND UP1, UPT, UR8, 0x10, UPT ;  /* 0x000000100800788c */ /* 0x000fe4000bf26070 */
[----:B------:R-:W-:Y:S01]  /*1a10*/  IMAD R3, R2, UR8, RZ ;  /* 0x0000000802037c24 */ /* 0x000fe2000f8e02ff */
[----:B------:R-:W-:Y:S01]  /*1a20*/  ULOP3.LUT UR9, UR8, 0xf, URZ, 0xc0, !UPT ;  /* 0x0000000f08097892 */ /* 0x000fe2000f8ec0ff */
[----:B------:R-:W-:-:S03]  /*1a30*/  UMOV UR4, URZ ;  /* 0x000000ff00047c82 */ /* 0x000fc60008000000 */
[----:B------:R-:W-:Y:S02]  /*1a40*/  UISETP.NE.AND UP0, UPT, UR9, URZ, UPT ;  /* 0x000000ff0900728c */ /* 0x000fe4000bf05270 */
[----:B------:R-:W-:Y:S09]  /*1a50*/  BRA.U !UP1, `(.L_x_17) ;  /* 0x0000000109ec7547 */ /* 0x000ff2000b800000 */
[----:B------:R-:W0:Y:S01]  /*1a60*/  LDC.64 R4, c[0x0][0x380] ;  /* 0x0000e000ff047b82 */ /* 0x000e220000000a00 */
[----:B------:R-:W-:-:S04]  /*1a70*/  ULOP3.LUT UR4, UR8, 0x7ffffff0, URZ, 0xc0, !UPT ;  /* 0x7ffffff008047892 */ /* 0x000fc8000f8ec0ff */
[----:B------:R-:W-:Y:S01]  /*1a80*/  UIADD3 UR5, UPT, UPT, -UR4, URZ, URZ ;  /* 0x000000ff04057290 */ /* 0x000fe2000fffe1ff */
[----:B0-----:R-:W-:-:S03]  /*1a90*/  IMAD.WIDE.U32 R4, R3, 0x4, R4 ;  /* 0x0000000403047825 */ /* 0x001fc600078e0004 */
[----:B------:R-:W-:-:S05]  /*1aa0*/  IADD3 R12, P0, PT, R4, 0x20, RZ ;  /* 0x00000020040c7810 */ /* 0x000fca0007f1e0ff */
[----:B------:R-:W-:-:S08]  /*1ab0*/  IMAD.X R13, RZ, RZ, R5, P0 ;  /* 0x000000ffff0d7224 */ /* 0x000fd000000e0605 */
.L_x_18:
        /* <DEDUP_REMOVED lines=25> */
[----:B----4-:R-:W0:Y:S02]  /*1c50*/  I2F.F64 R14, R28 ;  /* 0x0000001c000e7312 */ /* 0x010e240000201c00 */
[----:B0-----:R-:W-:-:S06]  /*1c60*/  DADD R14, R16, R14 ;  /* 0x00000000100e7229 */ /* 0x001fcc000000000e */
[----:B------:R-:W0:Y:S02]  /*1c70*/  I2F.F64 R16, R23 ;  /* 0x0000001700107312 */ /* 0x000e240000201c00 */
[----:B------:R-:W-:-:S06]  /*1c80*/  DADD R14, R14, R24 ;  /* 0x000000000e0e7229 */ /* 0x000fcc0000000018 */
[----:B------:R-:W1:Y:S02]  /*1c90*/  I2F.F64 R22, R22 ;  /* 0x0000001600167312 */ /* 0x000e640000201c00 */
[----:B0-----:R-:W-:-:S06]  /*1ca0*/  DADD R14, R14, R16 ;  /* 0x000000000e0e7229 */ /* 0x001fcc0000000010 */
[----:B------:R-:W0:Y:S02]  /*1cb0*/  I2F.F64 R16, R21 ;  /* 0x0000001500107312 */ /* 0x000e240000201c00 */
[----:B-1----:R-:W-:-:S06]  /*1cc0*/  DADD R14, R14, R22 ;  /* 0x000000000e0e7229 */ /* 0x002fcc0000000016 */
[----:B------:R-:W1:Y:S02]  /*1cd0*/  I2F.F64 R20, R20 ;  /* 0x0000001400147312 */ /* 0x000e640000201c00 */
[----:B0-----:R-:W-:-:S06]  /*1ce0*/  DADD R14, R14, R16 ;  /* 0x000000000e0e7229 */ /* 0x001fcc0000000010 */
[----:B------:R-:W0:Y:S02]  /*1cf0*/  I2F.F64 R16, R11 ;  /* 0x0000000b00107312 */ /* 0x000e240000201c00 */
[----:B-1----:R-:W-:-:S06]  /*1d00*/  DADD R18, R14, R20 ;  /* 0x000000000e127229 */ /* 0x002fcc0000000014 */
[----:B------:R-:W1:Y:S02]  /*1d10*/  I2F.F64 R14, R10 ;  /* 0x0000000a000e7312 */ /* 0x000e640000201c00 */
[----:B0-----:R-:W-:-:S06]  /*1d20*/  DADD R16, R18, R16 ;  /* 0x0000000012107229 */ /* 0x001fcc0000000010 */
[----:B------:R-:W-:Y:S02]  /*1d30*/  I2F.F64 R10, R4 ;  /* 0x00000004000a7312 */ /* 0x000fe40000201c00 */
[----:B-1----:R-:W-:-:S06]  /*1d40*/  DADD R14, R16, R14 ;  /* 0x00000000100e7229 */ /* 0x002fcc000000000e */
[----:B------:R-:W0:Y:S08]  /*1d50*/  I2F.F64 R18, R9 ;  /* 0x0000000900127312 */ /* 0x000e300000201c00 */
[----:B------:R-:W1:Y:S01]  /*1d60*/  I2F.F64 R16, R8 ;  /* 0x0000000800107312 */ /* 0x000e620000201c00 */
[----:B0-----:R-:W-:-:S07]  /*1d70*/  DADD R14, R14, R18 ;  /* 0x000000000e0e7229 */ /* 0x001fce0000000012 */
[----:B------:R-:W0:Y:S01]  /*1d80*/  I2F.F64 R18, R7 ;  /* 0x0000000700127312 */ /* 0x000e220000201c00 */
[----:B-1----:R-:W-:-:S07]  /*1d90*/  DADD R14, R14, R16 ;  /* 0x000000000e0e7229 */ /* 0x002fce0000000010 */
[----:B------:R-:W1:Y:S01]  /*1da0*/  I2F.F64 R16, R6 ;  /* 0x0000000600107312 */ /* 0x000e620000201c00 */
[----:B0-----:R-:W-:-:S07]  /*1db0*/  DADD R14, R14, R18 ;  /* 0x000000000e0e7229 */ /* 0x001fce0000000012 */
[----:B------:R-:W0:Y:S01]  /*1dc0*/  I2F.F64 R18, R5 ;  /* 0x0000000500127312 */ /* 0x000e220000201c00 */
[----:B-1----:R-:W-:-:S08]  /*1dd0*/  DADD R14, R14, R16 ;  /* 0x000000000e0e7229 */ /* 0x002fd00000000010 */
[----:B0-----:R-:W-:-:S08]  /*1de0*/  DADD R14, R14, R18 ;  /* 0x000000000e0e7229 */ /* 0x001fd00000000012 */
[----:B------:R-:W-:Y:S01]  /*1df0*/  DADD R14, R14, R10 ;  /* 0x000000000e0e7229 */ /* 0x000fe2000000000a */
[----:B------:R-:W-:Y:S10]  /*1e00*/  BRA.U UP1, `(.L_x_18) ;  /* 0xfffffffd012c7547 */ /* 0x000ff4000b83ffff */
.L_x_17:
        /* <DEDUP_REMOVED lines=38> */
.L_x_19:
        /* <DEDUP_REMOVED lines=26> */
.L_x_20:
[----:B------:R-:W-:Y:S05]  /*2210*/  BRA.U !UP1, `(.L_x_16) ;  /* 0x0000000109407547 */ /* 0x000fea000b800000 */
[----:B------:R-:W0:Y:S01]  /*2220*/  LDC.64 R4, c[0x0][0x380] ;  /* 0x0000e000ff047b82 */ /* 0x000e220000000a00 */
[----:B------:R-:W-:Y:S01]  /*2230*/  VIADD R3, R3, UR4 ;  /* 0x0000000403037c36 */ /* 0x000fe20008000000 */
[----:B------:R-:W-:-:S03]  /*2240*/  UIADD3 UR4, UPT, UPT, -UR5, URZ, URZ ;  /* 0x000000ff05047290 */ /* 0x000fc6000fffe1ff */
[----:B0-----:R-:W-:-:S04]  /*2250*/  IMAD.WIDE.U32 R4, R3, 0x4, R4 ;  /* 0x0000000403047825 */ /* 0x001fc800078e0004 */
[----:B------:R-:W-:Y:S02]  /*2260*/  IMAD.MOV.U32 R3, RZ, RZ, R4 ;  /* 0x000000ffff037224 */ /* 0x000fe400078e0004 */
[----:B------:R-:W-:-:S07]  /*2270*/  IMAD.MOV.U32 R8, RZ, RZ, R5 ;  /* 0x000000ffff087224 */ /* 0x000fce00078e0005 */
.L_x_21:
        /* <DEDUP_REMOVED lines=10> */
.L_x_16:
[----:B------:R-:W0:Y:S01]  /*2320*/  I2F.F64 R6, UR8 ;  /* 0x0000000800067d12 */ /* 0x000e220008201c00 */
[----:B------:R-:W-:Y:S01]  /*2330*/  IMAD.MOV.U32 R4, RZ, RZ, 0x1 ;  /* 0x00000001ff047424 */ /* 0x000fe200078e00ff */
[----:B------:R-:W-:Y:S01]  /*2340*/  FSETP.GEU.AND P1, PT, |R15|, 6.5827683646048100446e-37, PT ;  /* 0x036000000f00780b */ /* 0x000fe20003f2e200 */
[----:B------:R-:W-:Y:S05]  /*2350*/  BSSY.RECONVERGENT B1, `(.L_x_22) ;  /* 0x0000011000017945 */ /* 0x000fea0003800200 */
        /* <DEDUP_REMOVED lines=14> */
[----:B------:R-:W-:-:S07]  /*2440*/  IMAD.MOV.U32 R9, RZ, RZ, R7 ;  /* 0x000000ffff097224 */ /* 0x000fce00078e0007 */
[----:B------:R-:W-:Y:S05]  /*2450*/  CALL.REL.NOINC `($__internal_0_$__cuda_sm20_div_rn_f64_full) ;  /* 0x00000020005c7944 */ /* 0x000fea0003c00000 */
.L_x_23:
[----:B------:R-:W-:Y:S05]  /*2460*/  BSYNC.RECONVERGENT B1 ;  /* 0x0000000000017941 */ /* 0x000fea0003800200 */
.L_x_22:
[----:B------:R-:W-:Y:S02]  /*2470*/  IMAD.MOV.U32 R14, RZ, RZ, R4 ;  /* 0x000000ffff0e7224 */ /* 0x000fe400078e0004 */
[----:B------:R-:W-:Y:S01]  /*2480*/  IMAD.MOV.U32 R15, RZ, RZ, R5 ;  /* 0x000000ffff0f7224 */ /* 0x000fe200078e0005 */
[----:B------:R-:W-:Y:S06]  /*2490*/  BRA `(.L_x_10) ;  /* 0x0000002000347947 */ /* 0x000fec0003800000 */
.L_x_9:
[----:B------:R-:W-:-:S13]  /*24a0*/  ISETP.NE.AND P0, PT, R0, 0x2, PT ;  /* 0x000000020000780c */ /* 0x000fda0003f05270 */
[----:B------:R-:W-:Y:S05]  /*24b0*/  @!P0 BRA `(.L_x_24) ;  /* 0x0000001000e08947 */ /* 0x000fea0003800000 */
[----:B------:R-:W-:-:S13]  /*24c0*/  ISETP.NE.AND P0, PT, R0, 0x3, PT ;  /* 0x000000030000780c */ /* 0x000fda0003f05270 */
[----:B------:R-:W-:Y:S05]  /*24d0*/  @P0 BRA `(.L_x_10) ;  /* 0x0000002000240947 */ /* 0x000fea0003800000 */
[----:B------:R-:W0:Y:S02]  /*24e0*/  LDCU UR8, c[0x0][0x390] ;  /* 0x00007200ff0877ac */ /* 0x000e240008000800 */
[----:B0-----:R-:W-:-:S09]  /*24f0*/  UISETP.GE.AND UP0, UPT, UR8, 0x1, UPT ;  /* 0x000000010800788c */ /* 0x001fd2000bf06270 */
[----:B------:R-:W-:Y:S05]  /*2500*/  BRA.U !UP0, `(.L_x_25) ;  /* 0x0000001108207547 */ /* 0x000fea000b800000 */
[----:B------:R-:W0:Y:S01]  /*2510*/  LDC.64 R12, c[0x0][0x388] ;  /* 0x0000e200ff0c7b82 */ /* 0x000e220000000a00 */
[----:B------:R-:W-:-:S04]  /*2520*/  IMAD.SHL.U32 R3, R2, 0x4, RZ ;  /* 0x0000000402037824 */ /* 0x000fc800078e00ff */
[----:B0-----:R-:W-:-:S06]  /*2530*/  IMAD.WIDE.U32 R12, R3, 0x8, R12 ;  /* 0x00000008030c7825 */ /* 0x001fcc00078e000c */
[----:B------:R-:W5:Y:S01]  /*2540*/  LDG.E.64 R12, desc[UR6][R12.64] ;  /* 0x000000060c0c7981 */ /* 0x000f62000c1e1b00 */
        /* <DEDUP_REMOVED lines=12> */
.L_x_27:
[----:B------:R-:W2:Y:S04]  /*2610*/  LDG.E R18, desc[UR6][R10.64+-0x20] ;  /* 0xffffe0060a127981 */ /* 0x000ea8000c1e1900 */
[----:B------:R-:W3:Y:S04]  /*2620*/  LDG.E R4, desc[UR6][R10.64+-0x18] ;  /* 0xffffe8060a047981 */ /* 0x000ee8000c1e1900 */
        /* <DEDUP_REMOVED lines=12> */
[----:B------:R-:W4:Y:S01]  /*26f0*/  LDG.E R5, desc[UR6][R10.64+0x18] ;  /* 0x000018060a057981 */ /* 0x000f22000c1e1900 */
[----:B--2---:R0:W1:Y:S03]  /*2700*/  I2F.F64 R6, R18 ;  /* 0x0000001200067312 */ /* 0x0040660000201c00 */
[----:B0-----:R-:W2:Y:S01]  /*2710*/  LDG.E R18, desc[UR6][R10.64+0x1c] ;  /* 0x00001c060a127981 */ /* 0x001ea2000c1e1900 */
[----:B-1---5:R-:W-:-:S06]  /*2720*/  DADD R6, -R12, R6 ;  /* 0x000000000c067229 */ /* 0x022fcc0000000106 */
[----:B------:R-:W-:Y:S08]  /*2730*/  F2F.F32.F64 R19, R6 ;  /* 0x0000000600137310 */ /* 0x000ff00000301000 */
[----:B---3--:R-:W0:Y:S02]  /*2740*/  I2F.F64 R6, R4 ;  /* 0x0000000400067312 */ /* 0x008e240000201c00 */
[----:B0-----:R-:W-:-:S06]  /*2750*/  DADD R6, -R12, R6 ;  /* 0x000000000c067229 */ /* 0x001fcc0000000106 */
[----:B------:R-:W-:Y:S08]  /*2760*/  F2F.F32.F64 R4, R6 ;  /* 0x0000000600047310 */ /* 0x000ff00000301000 */
[----:B----4-:R-:W0:Y:S02]  /*2770*/  I2F.F64 R6, R26 ;  /* 0x0000001a00067312 */ /* 0x010e240000201c00 */
[----:B0-----:R-:W-:-:S06]  /*2780*/  DADD R6, -R12, R6 ;  /* 0x000000000c067229 */ /* 0x001fcc0000000106 */
[----:B------:R-:W-:Y:S08]  /*2790*/  F2F.F32.F64 R26, R6 ;  /* 0x00000006001a7310 */ /* 0x000ff00000301000 */
[----:B------:R-:W0:Y:S02]  /*27a0*/  I2F.F64 R6, R25 ;  /* 0x0000001900067312 */ /* 0x000e240000201c00 */
        /* <DEDUP_REMOVED lines=23> */
[----:B------:R-:W0:Y:S08]  /*2920*/  I2F.F64 R6, R17 ;  /* 0x0000001100067312 */ /* 0x000e300000201c00 */
[----:B------:R-:W1:Y:S01]  /*2930*/  I2F.F64 R16, R16 ;  /* 0x0000001000107312 */ /* 0x000e620000201c00 */
[----:B0-----:R-:W-:-:S02]  /*2940*/  DADD R6, -R12, R6 ;  /* 0x000000000c067229 */ /* 0x001fc40000000106 */
[----:B-1----:R-:W-:-:S05]  /*2950*/  DADD R16, -R12, R16 ;  /* 0x000000000c107229 */ /* 0x002fca0000000110 */
[----:B------:R-:W0:Y:S08]  /*2960*/  I2F.F64 R28, R28 ;  /* 0x0000001c001c7312 */ /* 0x000e300000201c00 */
[----:B------:R-:W-:Y:S08]  /*2970*/  F2F.F32.F64 R7, R6 ;  /* 0x0000000600077310 */ /* 0x000ff00000301000 */
[----:B------:R-:W-:Y:S08]  /*2980*/  F2F.F32.F64 R6, R16 ;  /* 0x0000001000067310 */ /* 0x000ff00000301000 */
[----:B------:R-:W1:Y:S01]  /*2990*/  I2F.F64 R16, R5 ;  /* 0x0000000500107312 */ /* 0x000e620000201c00 */
[----:B0-----:R-:W-:-:S07]  /*29a0*/  DADD R28, -R12, R28 ;  /* 0x000000000c1c7229 */ /* 0x001fce000000011c */
[----:B------:R0:W3:Y:S01]  /*29b0*/  F2F.F32.F64 R27, R28 ;  /* 0x0000001c001b7310 */ /* 0x0000e20000301000 */
[----:B-1----:R-:W-:Y:S01]  /*29c0*/  DADD R16, -R12, R16 ;  /* 0x000000000c107229 */ /* 0x002fe20000000110 */
[----:B0-----:R-:W-:-:S06]  /*29d0*/  FMUL R28, R19, R19 ;  /* 0x00000013131c7220 */ /* 0x001fcc0000400000 */
[----:B------:R-:W-:Y:S08]  /*29e0*/  F2F.F32.F64 R5, R16 ;  /* 0x0000001000057310 */ /* 0x000ff00000301000 */
[----:B------:R-:W0:Y:S01]  /*29f0*/  F2F.F64.F32 R16, R28 ;  /* 0x0000001c00107310 */ /* 0x000e220000201800 */
[----:B---3--:R-:W-:Y:S01]  /*2a00*/  FMUL R29, R27, R27 ;  /* 0x0000001b1b1d7220 */ /* 0x008fe20000400000 */
[----:B------:R-:W-:Y:S01]  /*2a10*/  FMUL R4, R4, R4 ;  /* 0x0000000404047220 */ /* 0x000fe20000400000 */
[----:B0-----:R-:W-:-:S05]  /*2a20*/  DADD R16, R16, R14 ;  /* 0x0000000010107229 */ /* 0x001fca000000000e */
[----:B------:R-:W0:Y:S01]  /*2a30*/  F2F.F64.F32 R14, R29 ;  /* 0x0000001d000e7310 */ /* 0x000e220000201800 */
[----:B------:R-:W-:Y:S02]  /*2a40*/  FMUL R25, R25, R25 ;  /* 0x0000001919197220 */ /* 0x000fe40000400000 */
[----:B0-----:R-:W-:-:S05]  /*2a50*/  DADD R16, R16, R14 ;  /* 0x0000000010107229 */ /* 0x001fca000000000e */
[----:B------:R0:W1:Y:S02]  /*2a60*/  F2F.F64.F32 R14, R4 ;  /* 0x00000004000e7310 */ /* 0x0000640000201800 */
[----:B0-----:R-:W-:-:S06]  /*2a70*/  FMUL R4, R26, R26 ;  /* 0x0000001a1a047220 */ /* 0x001fcc0000400000 */
[----:B------:R-:W0:Y:S01]  /*2a80*/  F2F.F64.F32 R26, R4 ;  /* 0x00000004001a7310 */ /* 0x000e220000201800 */
[----:B-1----:R-:W-:Y:S01]  /*2a90*/  DADD R16, R16, R14 ;  /* 0x0000000010107229 */ /* 0x002fe2000000000e */
[----:B------:R-:W-:-:S06]  /*2aa0*/  FMUL R24, R24, R24 ;  /* 0x0000001818187220 */ /* 0x000fcc0000400000 */
[----:B------:R-:W1:Y:S01]  /*2ab0*/  F2F.F64.F32 R14, R25 ;  /* 0x00000019000e7310 */ /* 0x000e620000201800 */
[----:B------:R-:W-:Y:S01]  /*2ac0*/  FMUL R23, R23, R23 ;  /* 0x0000001717177220 */ /* 0x000fe20000400000 */
[----:B0-----:R-:W-:-:S06]  /*2ad0*/  DADD R26, R16, R26 ;  /* 0x00000000101a7229 */ /* 0x001fcc000000001a */
[----:B------:R-:W0:Y:S01]  /*2ae0*/  F2F.F64.F32 R16, R24 ;  /* 0x0000001800107310 */ /* 0x000e220000201800 */
[----:B------:R-:W-:Y:S01]  /*2af0*/  FMUL R22, R22, R22 ;  /* 0x0000001616167220 */ /* 0x000fe20000400000 */
[----:B-1----:R-:W-:-:S06]  /*2b00*/  DADD R26, R26, R14 ;  /* 0x000000001a1a7229 */ /* 0x002fcc000000000e */
[----:B------:R-:W1:Y:S01]  /*2b10*/  F2F.F64.F32 R14, R23 ;  /* 0x00000017000e7310 */ /* 0x000e620000201800 */
[----:B------:R-:W-:Y:S01]  /*2b20*/  FMUL R21, R21, R21 ;  /* 0x0000001515157220 */ /* 0x000fe20000400000 */
[----:B0-----:R-:W-:-:S06]  /*2b30*/  DADD R26, R26, R16 ;  /* 0x000000001a1a7229 */ /* 0x001fcc0000000010 */
[----:B------:R-:W0:Y:S08]  /*2b40*/  F2F.F64.F32 R16, R22 ;  /* 0x0000001600107310 */ /* 0x000e300000201800 */
[----:B--2---:R-:W2:Y:S01]  /*2b50*/  I2F.F64 R18, R18 ;  /* 0x0000001200127312 */ /* 0x004ea20000201c00 */
[----:B-1----:R-:W-:Y:S01]  /*2b60*/  DADD R26, R26, R14 ;  /* 0x000000001a1a7229 */ /* 0x002fe2000000000e */
[----:B------:R-:W-:-:S06]  /*2b70*/  FMUL R20, R20, R20 ;  /* 0x0000001414147220 */ /* 0x000fcc0000400000 */
[----:B------:R-:W1:Y:S01]  /*2b80*/  F2F.F64.F32 R14, R21 ;  /* 0x00000015000e7310 */ /* 0x000e620000201800 */
[----:B0-----:R-:W-:Y:S01]  /*2b90*/  DADD R26, R26, R16 ;  /* 0x000000001a1a7229 */ /* 0x001fe20000000010 */
[----:B------:R-:W-:Y:S01]  /*2ba0*/  FMUL R4, R9, R9 ;  /* 0x0000000909047220 */ /* 0x000fe20000400000 */
[----:B--2---:R-:W-:-:S05]  /*2bb0*/  DADD R18, -R12, R18 ;  /* 0x000000000c127229 */ /* 0x004fca0000000112 */
[----:B------:R-:W0:Y:S01]  /*2bc0*/  F2F.F64.F32 R16, R20 ;  /* 0x0000001400107310 */ /* 0x000e220000201800 */
[----:B-1----:R-:W-:-:S07]  /*2bd0*/  DADD R26, R26, R14 ;  /* 0x000000001a1a7229 */ /* 0x002fce000000000e */
[----:B------:R-:W1:Y:S08]  /*2be0*/  F2F.F64.F32 R14, R4 ;  /* 0x00000004000e7310 */ /* 0x000e700000201800 */
[----:B------:R2:W-:Y:S01]  /*2bf0*/  F2F.F32.F64 R18, R18 ;  /* 0x0000001200127310 */ /* 0x0005e20000301000 */
[----:B0-----:R-:W-:Y:S01]  /*2c00*/  DADD R16, R26, R16 ;  /* 0x000000001a107229 */ /* 0x001fe20000000010 */
[----:B------:R-:W-:Y:S01]  /*2c10*/  FMUL R22, R7, R7 ;  /* 0x0000000707167220 */ /* 0x000fe20000400000 */
[----:B--2---:R-:W-:-:S05]  /*2c20*/  FMUL R19, R8, R8 ;  /* 0x0000000808137220 */ /* 0x004fca0000400000 */
[----:B------:R-:W0:Y:S01]  /*2c30*/  F2F.F64.F32 R8, R19 ;  /* 0x0000001300087310 */ /* 0x000e220000201800 */
[----:B-1----:R-:W-:Y:S01]  /*2c40*/  DADD R16, R16, R14 ;  /* 0x0000000010107229 */ /* 0x002fe2000000000e */
[----:B------:R-:W-:-:S06]  /*2c50*/  FMUL R21, R6, R6 ;  /* 0x0000000606157220 */ /* 0x000fcc0000400000 */
[----:B------:R-:W1:Y:S01]  /*2c60*/  F2F.F64.F32 R14, R22 ;  /* 0x00000016000e7310 */ /* 0x000e620000201800 */
[----:B0-----:R-:W-:-:S07]  /*2c70*/  DADD R8, R16, R8 ;  /* 0x0000000010087229 */ /* 0x001fce0000000008 */
[----:B------:R-:W0:Y:S01]  /*2c80*/  F2F.F64.F32 R6, R21 ;  /* 0x0000001500067310 */ /* 0x000e220000201800 */
[----:B------:R-:W-:Y:S01]  /*2c90*/  FMUL R16, R5, R5 ;  /* 0x0000000505107220 */ /* 0x000fe20000400000 */
[----:B------:R-:W-:Y:S01]  /*2ca0*/  FMUL R18, R18, R18 ;  /* 0x0000001212127220 */ /* 0x000fe20000400000 */
[----:B-1----:R-:W-:-:S05]  /*2cb0*/  DADD R8, R8, R14 ;  /* 0x0000000008087229 */ /* 0x002fca000000000e */
[----:B------:R-:W1:Y:S01]  /*2cc0*/  F2F.F64.F32 R4, R16 ;  /* 0x0000001000047310 */ /* 0x000e620000201800 */
[----:B------:R-:W-:Y:S02]  /*2cd0*/  UIADD3 UR5, UPT, UPT, UR5, 0x10, URZ ;  /* 0x0000001005057890 */ /* 0x000fe4000fffe0ff */
[----:B0-----:R-:W-:-:S05]  /*2ce0*/  DADD R6, R8, R6 ;  /* 0x0000000008067229 */ /* 0x001fca0000000006 */
[----:B------:R-:W0:Y:S01]  /*2cf0*/  F2F.F64.F32 R14, R18 ;  /* 0x00000012000e7310 */ /* 0x000e220000201800 */
[----:B------:R-:W-:Y:S01]  /*2d00*/  UISETP.NE.AND UP1, UPT, UR5, URZ, UPT ;  /* 0x000000ff0500728c */ /* 0x000fe2000bf25270 */
[----:B------:R-:W-:Y:S01]  /*2d10*/  IADD3 R10, P0, PT, R10, 0x40, RZ ;  /* 0x000000400a0a7810 */ /* 0x000fe20007f1e0ff */
[----:B-1----:R-:W-:-:S04]  /*2d20*/  DADD R4, R6, R4 ;  /* 0x0000000006047229 */ /* 0x002fc80000000004 */
[----:B------:R-:W-:-:S04]  /*2d30*/  IMAD.X R11, RZ, RZ, R11, P0 ;  /* 0x000000ffff0b7224 */ /* 0x000fc800000e060b */
[----:B0-----:R-:W-:Y:S01]  /*2d40*/  DADD R14, R4, R14 ;  /* 0x00000000040e7229 */ /* 0x001fe2000000000e */
[----:B------:R-:W-:Y:S10]  /*2d50*/  BRA.U UP1, `(.L_x_27) ;  /* 0xfffffff9012c7547 */ /* 0x000ff4000b83ffff */
.L_x_26:
        /* <DEDUP_REMOVED lines=16> */
[----:B------:R-:W4:Y:S04]  /*2e60*/  LDG.E R21, desc[UR6][R22.64+0x10] ;  /* 0x0000100616157981 */ /* 0x000f28000c1e1900 */
[----:B------:R-:W4:Y:S04]  /*2e70*/  LDG.E R28, desc[UR6][R22.64+0x8] ;  /* 0x00000806161c7981 */ /* 0x000f28000c1e1900 */
[----:B------:R-:W4:Y:S04]  /*2e80*/  LDG.E R20, desc[UR6][R22.64+0x14] ;  /* 0x0000140616147981 */ /* 0x000f28000c1e1900 */
[----:B------:R-:W4:Y:S04]  /*2e90*/  LDG.E R8, desc[UR6][R22.64+0x1c] ;  /* 0x00001c0616087981 */ /* 0x000f28000c1e1900 */
[----:B------:R0:W4:Y:S01]  /*2ea0*/  LDG.E R19, desc[UR6][R22.64+0x18] ;  /* 0x0000180616137981 */ /* 0x000122000c1e1900 */
[----:B------:R-:W-:Y:S01]  /*2eb0*/  UIADD3 UR4, UPT, UPT, UR4, 0x8, URZ ;  /* 0x0000000804047890 */ /* 0x000fe2000fffe0ff */
[----:B--2---:R-:W-:Y:S08]  /*2ec0*/  I2F.F64 R10, R9 ;  /* 0x00000009000a7312 */ /* 0x004ff00000201c00 */
[----:B---3--:R-:W1:Y:S08]  /*2ed0*/  I2F.F64 R4, R18 ;  /* 0x0000001200047312 */ /* 0x008e700000201c00 */
[----:B----4-:R-:W-:Y:S01]  /*2ee0*/  I2F.F64 R6, R21 ;  /* 0x0000001500067312 */ /* 0x010fe20000201c00 */
[----:B-1---5:R-:W-:-:S07]  /*2ef0*/  DADD R26, -R12, R4 ;  /* 0x000000000c1a7229 */ /* 0x022fce0000000104 */
[----:B------:R-:W0:Y:S01]  /*2f00*/  I2F.F64 R4, R29 ;  /* 0x0000001d00047312 */ /* 0x000e220000201c00 */
[----:B------:R-:W-:-:S07]  /*2f10*/  DADD R24, -R12, R10 ;  /* 0x000000000c187229 */ /* 0x000fce000000010a */
[----:B------:R-:W1:Y:S01]  /*2f20*/  I2F.F64 R10, R28 ;  /* 0x0000001c000a7312 */ /* 0x000e620000201c00 */
[----:B0-----:R-:W-:-:S07]  /*2f30*/  DADD R22, -R12, R4 ;  /* 0x000000000c167229 */ /* 0x001fce0000000104 */
[----:B------:R-:W0:Y:S01]  /*2f40*/  F2F.F32.F64 R17, R24 ;  /* 0x0000001800117310 */ /* 0x000e220000301000 */
[----:B------:R-:W-:-:S07]  /*2f50*/  DADD R4, -R12, R6 ;  /* 0x000000000c047229 */ /* 0x000fce0000000106 */
[----:B------:R-:W2:Y:S01]  /*2f60*/  F2F.F32.F64 R16, R26 ;  /* 0x0000001a00107310 */ /* 0x000ea20000301000 */
[----:B-1----:R-:W-:-:S07]  /*2f70*/  DADD R28, -R12, R10 ;  /* 0x000000000c1c7229 */ /* 0x002fce000000010a */
[----:B------:R-:W-:Y:S01]  /*2f80*/  F2F.F32.F64 R18, R4 ;  /* 0x0000000400127310 */ /* 0x000fe20000301000 */
[----:B0-----:R-:W-:-:S07]  /*2f90*/  FMUL R17, R17, R17 ;  /* 0x0000001111117220 */ /* 0x001fce0000400000 */
[----:B------:R-:W0:Y:S01]  /*2fa0*/  I2F.F64 R4, R20 ;  /* 0x0000001400047312 */ /* 0x000e220000201c00 */
[----:B--2---:R-:W-:-:S07]  /*2fb0*/  FMUL R16, R16, R16 ;  /* 0x0000001010107220 */ /* 0x004fce0000400000 */
[----:B------:R-:W-:Y:S08]  /*2fc0*/  F2F.F32.F64 R10, R28 ;  /* 0x0000001c000a7310 */ /* 0x000ff00000301000 */
[----:B------:R-:W-:Y:S01]  /*2fd0*/  F2F.F32.F64 R11, R22 ;  /* 0x00000016000b7310 */ /* 0x000fe20000301000 */
[----:B0-----:R-:W-:-:S07]  /*2fe0*/  DADD R24, -R12, R4 ;  /* 0x000000000c187229 */ /* 0x001fce0000000104 */
[----:B------:R-:W0:Y:S08]  /*2ff0*/  I2F.F64 R8, R8 ;  /* 0x0000000800087312 */ /* 0x000e300000201c00 */
[----:B------:R-:W1:Y:S08]  /*3000*/  F2F.F64.F32 R22, R17 ;  /* 0x0000001100167310 */ /* 0x000e700000201800 */
[----:B------:R-:W2:Y:S01]  /*3010*/  F2F.F64.F32 R4, R16 ;  /* 0x0000001000047310 */ /* 0x000ea20000201800 */
[----:B0-----:R-:W-:-:S07]  /*3020*/  DADD R28, -R12, R8 ;  /* 0x000000000c1c7229 */ /* 0x001fce0000000108 */
[----:B------:R0:W3:Y:S01]  /*3030*/  I2F.F64 R6, R19 ;  /* 0x0000001300067312 */ /* 0x0000e20000201c00 */
[----:B-1----:R-:W-:Y:S01]  /*3040*/  DADD R22, R14, R22 ;  /* 0x000000000e167229 */ /* 0x002fe20000000016 */
[----:B0-----:R-:W-:-:S06]  /*3050*/  FMUL R19, R10, R10 ;  /* 0x0000000a0a137220 */ /* 0x001fcc0000400000 */
[----:B------:R-:W0:Y:S01]  /*3060*/  F2F.F64.F32 R8, R19 ;  /* 0x0000001300087310 */ /* 0x000e220000201800 */
[----:B------:R-:W-:Y:S01]  /*3070*/  FMUL R14, R11, R11 ;  /* 0x0000000b0b0e7220 */ /* 0x000fe20000400000 */
[----:B--2---:R-:W-:Y:S02]  /*3080*/  DADD R22, R22, R4 ;  /* 0x0000000016167229 */ /* 0x004fe40000000004 */
[----:B---3--:R-:W-:-:S04]  /*3090*/  DADD R26, -R12, R6 ;  /* 0x000000000c1a7229 */ /* 0x008fc80000000106 */
[----:B------:R-:W1:Y:S01]  /*30a0*/  F2F.F32.F64 R21, R24 ;  /* 0x0000001800157310 */ /* 0x000e620000301000 */
[----:B------:R-:W-:-:S07]  /*30b0*/  FMUL R18, R18, R18 ;  /* 0x0000001212127220 */ /* 0x000fce0000400000 */
[----:B------:R-:W2:Y:S01]  /*30c0*/  F2F.F64.F32 R4, R14 ;  /* 0x0000000e00047310 */ /* 0x000ea20000201800 */
[----:B0-----:R-:W-:-:S07]  /*30d0*/  DADD R8, R22, R8 ;  /* 0x0000000016087229 */ /* 0x001fce0000000008 */
[----:B------:R-:W0:Y:S01]  /*30e0*/  F2F.F32.F64 R6, R26 ;  /* 0x0000001a00067310 */ /* 0x000e220000301000 */
[----:B-1----:R-:W-:-:S07]  /*30f0*/  FMUL R21, R21, R21 ;  /* 0x0000001515157220 */ /* 0x002fce0000400000 */
[----:B------:R-:W1:Y:S01]  /*3100*/  F2F.F64.F32 R10, R18 ;  /* 0x00000012000a7310 */ /* 0x000e620000201800 */
[----:B--2---:R-:W-:-:S07]  /*3110*/  DADD R4, R8, R4 ;  /* 0x0000000008047229 */ /* 0x004fce0000000004 */
[----:B------:R-:W2:Y:S01]  /*3120*/  F2F.F32.F64 R7, R28 ;  /* 0x0000001c00077310 */ /* 0x000ea20000301000 */
[----:B0-----:R-:W-:-:S07]  /*3130*/  FMUL R6, R6, R6 ;  /* 0x0000000606067220 */ /* 0x001fce0000400000 */
[----:B------:R-:W0:Y:S01]  /*3140*/  F2F.F64.F32 R8, R21 ;  /* 0x0000001500087310 */ /* 0x000e220000201800 */
[----:B-1----:R-:W-:-:S07]  /*3150*/  DADD R4, R4, R10 ;  /* 0x0000000004047229 */ /* 0x002fce000000000a */
[----:B------:R-:W1:Y:S01]  /*3160*/  F2F.F64.F32 R10, R6 ;  /* 0x00000006000a7310 */ /* 0x000e620000201800 */
[----:B--2---:R-:W-:Y:S01]  /*3170*/  FMUL R7, R7, R7 ;  /* 0x0000000707077220 */ /* 0x004fe20000400000 */
[----:B0-----:R-:W-:-:S06]  /*3180*/  DADD R4, R4, R8 ;  /* 0x0000000004047229 */ /* 0x001fcc0000000008 */
[----:B------:R-:W0:Y:S02]  /*3190*/  F2F.F64.F32 R14, R7 ;  /* 0x00000007000e7310 */ /* 0x000e240000201800 */
[----:B-1----:R-:W-:-:S08]  /*31a0*/  DADD R4, R4, R10 ;  /* 0x0000000004047229 */ /* 0x002fd0000000000a */
[----:B0-----:R-:W-:-:S11]  /*31b0*/  DADD R14, R4, R14 ;  /* 0x00000000040e7229 */ /* 0x001fd6000000000e */
.L_x_28:
[----:B------:R-:W-:Y:S05]  /*31c0*/  BRA.U !UP1, `(.L_x_25) ;  /* 0x0000000109f07547 */ /* 0x000fea000b800000 */
[----:B------:R-:W-:Y:S02]  /*31d0*/  UISETP.GE.U32.AND UP0, UPT, UR10, 0x4, UPT ;  /* 0x000000040a00788c */ /* 0x000fe4000bf06070 */
[----:B------:R-:W-:-:S04]  /*31e0*/  ULOP3.LUT UR5, UR8, 0x3, URZ, 0xc0, !UPT ;  /* 0x0000000308057892 */ /* 0x000fc8000f8ec0ff */
[----:B------:R-:W-:-:S03]  /*31f0*/  UISETP.NE.AND UP1, UPT, UR5, URZ, UPT ;  /* 0x000000ff0500728c */ /* 0x000fc6000bf25270 */
[----:B------:R-:W-:Y:S08]  /*3200*/  BRA.U !UP0, `(.L_x_29) ;  /* 0x0000000108947547 */ /* 0x000ff0000b800000 */
[----:B------:R-:W0:Y:S01]  /*3210*/  LDC.64 R4, c[0x0][0x380] ;  /* 0x0000e000ff047b82 */ /* 0x000e220000000a00 */
[----:B------:R-:W-:-:S07]  /*3220*/  VIADD R7, R3, UR4 ;  /* 0x0000000403077c36 */ /* 0x000fce0008000000 */
[----:B------:R-:W1:Y:S01]  /*3230*/  LDC.64 R8, c[0x0][0x380] ;  /* 0x0000e000ff087b82 */ /* 0x000e620000000a00 */
[----:B------:R-:W-:Y:S01]  /*3240*/  IADD3 R6, P0, PT, R3, UR4, RZ ;  /* 0x0000000403067c10 */ /* 0x000fe2000ff1e0ff */
[----:B0-----:R-:W-:-:S04]  /*3250*/  IMAD.WIDE.U32 R4, R7, 0x4, R4 ;  /* 0x0000000407047825 */ /* 0x001fc800078e0004 */
[----:B------:R-:W-:Y:S01]  /*3260*/  IMAD.X R7, RZ, RZ, RZ, P0 ;  /* 0x000000ffff077224 */ /* 0x000fe200000e06ff */
[----:B------:R-:W2:Y:S01]  /*3270*/  LDG.E R20, desc[UR6][R4.64] ;  /* 0x0000000604147981 */ /* 0x000ea2000c1e1900 */
[----:B-1----:R-:W-:-:S04]  /*3280*/  LEA R8, P0, R6, R8, 0x2 ;  /* 0x0000000806087211 */ /* 0x002fc800078010ff */
[----:B------:R-:W-:-:S05]  /*3290*/  LEA.HI.X R9, R6, R9, R7, 0x2, P0 ;  /* 0x0000000906097211 */ /* 0x000fca00000f1407 */
[----:B------:R-:W3:Y:S04]  /*32a0*/  LDG.E R21, desc[UR6][R8.64+0x4] ;  /* 0x0000040608157981 */ /* 0x000ee8000c1e1900 */
[----:B------:R-:W4:Y:S04]  /*32b0*/  LDG.E R22, desc[UR6][R8.64+0x8] ;  /* 0x0000080608167981 */ /* 0x000f28000c1e1900 */
[----:B------:R-:W4:Y:S01]  /*32c0*/  LDG.E R23, desc[UR6][R8.64+0xc] ;  /* 0x00000c0608177981 */ /* 0x000f22000c1e1900 */
[----:B------:R-:W-:Y:S01]  /*32d0*/  UIADD3 UR4, UPT, UPT, UR4, 0x4, URZ ;  /* 0x0000000404047890 */ /* 0x000fe2000fffe0ff */
[----:B--2---:R-:W0:Y:S08]  /*32e0*/  I2F.F64 R6, R20 ;  /* 0x0000001400067312 */ /* 0x004e300000201c00 */
[----:B---3--:R-:W1:Y:S01]  /*32f0*/  I2F.F64 R4, R21 ;  /* 0x0000001500047312 */ /* 0x008e620000201c00 */
[----:B0----5:R-:W-:-:S07]  /*3300*/  DADD R6, -R12, R6 ;  /* 0x000000000c067229 */ /* 0x021fce0000000106 */
[----:B----4-:R-:W0:Y:S01]  /*3310*/  I2F.F64 R16, R22 ;  /* 0x0000001600107312 */ /* 0x010e220000201c00 */
[----:B-1----:R-:W-:-:S07]  /*3320*/  DADD R10, -R12, R4 ;  /* 0x000000000c0a7229 */ /* 0x002fce0000000104 */
[----:B------:R-:W1:Y:S01]  /*3330*/  I2F.F64 R18, R23 ;  /* 0x0000001700127312 */ /* 0x000e620000201c00 */
[----:B0-----:R-:W-:-:S07]  /*3340*/  DADD R16, -R12, R16 ;  /* 0x000000000c107229 */ /* 0x001fce0000000110 */
[----:B------:R-:W0:Y:S01]  /*3350*/  F2F.F32.F64 R6, R6 ;  /* 0x0000000600067310 */ /* 0x000e220000301000 */
[----:B-1----:R-:W-:-:S07]  /*3360*/  DADD R18, -R12, R18 ;  /* 0x000000000c127229 */ /* 0x002fce0000000112 */
[----:B------:R-:W1:Y:S01]  /*3370*/  F2F.F32.F64 R10, R10 ;  /* 0x0000000a000a7310 */ /* 0x000e620000301000 */
[----:B0-----:R-:W-:-:S07]  /*3380*/  FMUL R20, R6, R6 ;  /* 0x0000000606147220 */ /* 0x001fce0000400000 */
[----:B------:R-:W0:Y:S01]  /*3390*/  F2F.F32.F64 R16, R16 ;  /* 0x0000001000107310 */ /* 0x000e220000301000 */
[----:B-1----:R-:W-:-:S07]  /*33a0*/  FMUL R6, R10, R10 ;  /* 0x0000000a0a067220 */ /* 0x002fce0000400000 */
[----:B------:R-:W1:Y:S01]  /*33b0*/  F2F.F64.F32 R4, R20 ;  /* 0x0000001400047310 */ /* 0x000e620000201800 */
[----:B0-----:R-:W-:-:S07]  /*33c0*/  FMUL R8, R16, R16 ;  /* 0x0000001010087220 */ /* 0x001fce0000400000 */
[----:B------:R-:W0:Y:S01]  /*33d0*/  F2F.F32.F64 R18, R18 ;  /* 0x0000001200127310 */ /* 0x000e220000301000 */
[----:B-1----:R-:W-:-:S07]  /*33e0*/  DADD R4, R14, R4 ;  /* 0x000000000e047229 */ /* 0x002fce0000000004 */
[----:B------:R-:W1:Y:S01]  /*33f0*/  F2F.F64.F32 R6, R6 ;  /* 0x0000000600067310 */ /* 0x000e620000201800 */
[----:B0-----:R-:W-:-:S07]  /*3400*/  FMUL R10, R18, R18 ;  /* 0x00000012120a7220 */ /* 0x001fce0000400000 */
[----:B------:R-:W0:Y:S01]  /*3410*/  F2F.F64.F32 R8, R8 ;  /* 0x0000000800087310 */ /* 0x000e220000201800 */
[----:B-1----:R-:W-:-:S07]  /*3420*/  DADD R4, R4, R6 ;  /* 0x0000000004047229 */ /* 0x002fce0000000006 */
[----:B------:R-:W1:Y:S01]  /*3430*/  F2F.F64.F32 R14, R10 ;  /* 0x0000000a000e7310 */ /* 0x000e620000201800 */
[----:B0-----:R-:W-:-:S08]  /*3440*/  DADD R4, R4, R8 ;  /* 0x0000000004047229 */ /* 0x001fd00000000008 */
[----:B-1----:R-:W-:-:S11]  /*3450*/  DADD R14, R4, R14 ;  /* 0x00000000040e7229 */ /* 0x002fd6000000000e */
.L_x_29:
[----:B------:R-:W-:Y:S05]  /*3460*/  BRA.U !UP1, `(.L_x_25) ;  /* 0x0000000109487547 */ /* 0x000fea000b800000 */
[----:B------:R-:W0:Y:S01]  /*3470*/  LDC.64 R4, c[0x0][0x380] ;  /* 0x0000e000ff047b82 */ /* 0x000e220000000a00 */
[----:B------:R-:W-:Y:S01]  /*3480*/  VIADD R3, R3, UR4 ;  /* 0x0000000403037c36 */ /* 0x000fe20008000000 */
[----:B------:R-:W-:-:S03]  /*3490*/  UIADD3 UR4, UPT, UPT, -UR5, URZ, URZ ;  /* 0x000000ff05047290 */ /* 0x000fc6000fffe1ff */
[----:B0-----:R-:W-:-:S04]  /*34a0*/  IMAD.WIDE.U32 R4, R3, 0x4, R4 ;  /* 0x0000000403047825 */ /* 0x001fc800078e0004 */
[----:B------:R-:W-:Y:S02]  /*34b0*/  IMAD.MOV.U32 R8, RZ, RZ, R4 ;  /* 0x000000ffff087224 */ /* 0x000fe400078e0004 */
[----:B------:R-:W-:-:S07]  /*34c0*/  IMAD.MOV.U32 R9, RZ, RZ, R5 ;  /* 0x000000ffff097224 */ /* 0x000fce00078e0005 */
.L_x_30:
[----:B------:R0:W2:Y:S01]  /*34d0*/  LDG.E R3, desc[UR6][R8.64] ;  /* 0x0000000608037981 */ /* 0x0000a2000c1e1900 */
[----:B------:R-:W-:-:S04]  /*34e0*/  UIADD3 UR4, UPT, UPT, UR4, 0x1, URZ ;  /* 0x0000000104047890 */ /* 0x000fc8000fffe0ff */
[----:B------:R-:W-:Y:S01]  /*34f0*/  UISETP.NE.AND UP0, UPT, UR4, URZ, UPT ;  /* 0x000000ff0400728c */ /* 0x000fe2000bf05270 */
[----:B0-----:R-:W-:-:S05]  /*3500*/  IADD3 R8, P0, PT, R8, 0x4, RZ ;  /* 0x0000000408087810 */ /* 0x001fca0007f1e0ff */
[----:B------:R-:W-:Y:S01]  /*3510*/  IMAD.X R9, RZ, RZ, R9, P0 ;  /* 0x000000ffff097224 */ /* 0x000fe200000e0609 */
[----:B--2---:R-:W0:Y:S02]  /*3520*/  I2F.F64 R4, R3 ;  /* 0x0000000300047312 */ /* 0x004e240000201c00 */
[----:B0----5:R-:W-:-:S10]  /*3530*/  DADD R4, -R12, R4 ;  /* 0x000000000c047229 */ /* 0x021fd40000000104 */
[----:B------:R-:W0:Y:S02]  /*3540*/  F2F.F32.F64 R4, R4 ;  /* 0x0000000400047310 */ /* 0x000e240000301000 */
[----:B0-----:R-:W-:-:S06]  /*3550*/  FMUL R6, R4, R4 ;  /* 0x0000000404067220 */ /* 0x001fcc0000400000 */
[----:B------:R-:W0:Y:S02]  /*3560*/  F2F.F64.F32 R6, R6 ;  /* 0x0000000600067310 */ /* 0x000e240000201800 */
[----:B0-----:R-:W-:Y:S01]  /*3570*/  DADD R14, R6, R14 ;  /* 0x00000000060e7229 */ /* 0x001fe2000000000e */
[----:B------:R-:W-:Y:S10]  /*3580*/  BRA.U UP0, `(.L_x_30) ;  /* 0xfffffffd00d07547 */ /* 0x000ff4000b83ffff */
.L_x_25:
        /* <DEDUP_REMOVED lines=17> */
[----:B-----5:R-:W-:Y:S01]  /*36a0*/  MOV R12, 0x36d0 ;  /* 0x000036d0000c7802 */ /* 0x020fe20000000f00 */
[----:B------:R-:W-:-:S07]  /*36b0*/  IMAD.MOV.U32 R9, RZ, RZ, R7 ;  /* 0x000000ffff097224 */ /* 0x000fce00078e0007 */
[----:B------:R-:W-:Y:S05]  /*36c0*/  CALL.REL.NOINC `($__internal_0_$__cuda_sm20_div_rn_f64_full) ;  /* 0x0000000c00c07944 */ /* 0x000fea0003c00000 */
.L_x_32:
[----:B------:R-:W-:Y:S05]  /*36d0*/  BSYNC.RECONVERGENT B1 ;  /* 0x0000000000017941 */ /* 0x000fea0003800200 */
.L_x_31:
[----:B------:R-:W0:Y:S01]  /*36e0*/  MUFU.RSQ64H R7, R5 ;  /* 0x0000000500077308 */ /* 0x000e220000001c00 */
[----:B------:R-:W-:Y:S01]  /*36f0*/  VIADD R6, R5, 0xfcb00000 ;  /* 0xfcb0000005067836 */ /* 0x000fe20000000000 */
[----:B------:R-:W-:Y:S01]  /*3700*/  BSSY.RECONVERGENT B1, `(.L_x_33) ;  /* 0x0000012000017945 */ /* 0x000fe20003800200 */
[----:B------:R-:W-:Y:S02]  /*3710*/  IMAD.MOV.U32 R10, RZ, RZ, 0x0 ;  /* 0x00000000ff0a7424 */ /* 0x000fe400078e00ff */
[----:B------:R-:W-:Y:S01]  /*3720*/  IMAD.MOV.U32 R11, RZ, RZ, 0x3fd80000 ;  /* 0x3fd80000ff0b7424 */ /* 0x000fe200078e00ff */
[----:B------:R-:W-:Y:S01]  /*3730*/  ISETP.GE.U32.AND P0, PT, R6, 0x7ca00000, PT ;  /* 0x7ca000000600780c */ /* 0x000fe20003f06070 */
[----:B0-----:R-:W-:-:S08]  /*3740*/  DMUL R8, R6, R6 ;  /* 0x0000000606087228 */ /* 0x001fd00000000000 */
[----:B------:R-:W-:-:S08]  /*3750*/  DFMA R8, -R8, R4, 1 ;  /* 0x3ff000000808742b */ /* 0x000fd00000000104 */
[----:B------:R-:W-:Y:S02]  /*3760*/  DFMA R10, R8, R10, 0.5 ;  /* 0x3fe00000080a742b */ /* 0x000fe4000000000a */
[----:B------:R-:W-:-:S08]  /*3770*/  DMUL R8, R6, R8 ;  /* 0x0000000806087228 */ /* 0x000fd00000000000 */
[----:B-----5:R-:W-:-:S08]  /*3780*/  DFMA R12, R10, R8, R6 ;  /* 0x000000080a0c722b */ /* 0x020fd00000000006 */
[----:B------:R-:W-:Y:S02]  /*3790*/  DMUL R8, R12, R4 ;  /* 0x000000040c087228 */ /* 0x000fe40000000000 */
[----:B------:R-:W-:Y:S02]  /*37a0*/  VIADD R11, R13, 0xfff00000 ;  /* 0xfff000000d0b7836 */ /* 0x000fe40000000000 */
[----:B------:R-:W-:-:S04]  /*37b0*/  IMAD.MOV.U32 R10, RZ, RZ, R12 ;  /* 0x000000ffff0a7224 */ /* 0x000fc800078e000c */
[----:B------:R-:W-:-:S08]  /*37c0*/  DFMA R16, R8, -R8, R4 ;  /* 0x800000080810722b */ /* 0x000fd00000000004 */
[----:B------:R-:W-:Y:S01]  /*37d0*/  DFMA R14, R16, R10, R8 ;  /* 0x0000000a100e722b */ /* 0x000fe20000000008 */
[----:B------:R-:W-:Y:S10]  /*37e0*/  @!P0 BRA `(.L_x_34) ;  /* 0x00000000000c8947 */ /* 0x000ff40003800000 */
[----:B------:R-:W-:Y:S01]  /*37f0*/  IMAD.MOV.U32 R3, RZ, RZ, R4 ;  /* 0x000000ffff037224 */ /* 0x000fe200078e0004 */
[----:B------:R-:W-:-:S07]  /*3800*/  MOV R4, 0x3820 ;  /* 0x0000382000047802 */ /* 0x000fce0000000f00 */
[----:B------:R-:W-:Y:S05]  /*3810*/  CALL.REL.NOINC `($__internal_1_$__cuda_sm20_dsqrt_rn_f64_mediumpath_v1) ;  /* 0x0000001000ec7944 */ /* 0x000fea0003c00000 */
.L_x_34:
[----:B------:R-:W-:Y:S05]  /*3820*/  BSYNC.RECONVERGENT B1 ;  /* 0x0000000000017941 */ /* 0x000fea0003800200 */
.L_x_33:
[----:B------:R-:W-:Y:S05]  /*3830*/  BRA `(.L_x_10) ;  /* 0x0000000c004c7947 */ /* 0x000fea0003800000 */
.L_x_24:
[----:B------:R-:W0:Y:S01]  /*3840*/  LDC.64 R10, c[0x0][0x380] ;  /* 0x0000e000ff0a7b82 */ /* 0x000e220000000a00 */
[----:B------:R-:W1:Y:S02]  /*3850*/  LDCU UR4, c[0x0][0x390] ;  /* 0x00007200ff0477ac */ /* 0x000e640008000800 */
[----:B-1----:R-:W-:-:S04]  /*3860*/  IMAD R4, R2, UR4, RZ ;  /* 0x0000000402047c24 */ /* 0x002fc8000f8e02ff */
[----:B0-----:R-:W-:-:S06]  /*3870*/  IMAD.WIDE R6, R4, 0x4, R10 ;  /* 0x0000000404067825 */ /* 0x001fcc00078e020a */
[----:B------:R-:W2:Y:S01]  /*3880*/  LDG.E R6, desc[UR6][R6.64] ;  /* 0x0000000606067981 */ /* 0x000ea2000c1e1900 */
[----:B------:R-:W-:Y:S01]  /*3890*/  UISETP.GE.AND UP0, UPT, UR4, 0x2, UPT ;  /* 0x000000020400788c */ /* 0x000fe2000bf06270 */
[----:B--2---:R0:W1:Y:S08]  /*38a0*/  I2F.F64 R14, R6 ;  /* 0x00000006000e7312 */ /* 0x0040700000201c00 */
        /* <DEDUP_REMOVED lines=10> */
[----:B0-----:R-:W-:Y:S01]  /*3950*/  IMAD.WIDE.U32 R6, R7, 0x4, R10 ;  /* 0x0000000407067825 */ /* 0x001fe200078e000a */
[----:B------:R-:W-:Y:S02]  /*3960*/  UIADD3 UR4, UPT, UPT, -UR4, URZ, URZ ;  /* 0x000000ff04047290 */ /* 0x000fe4000fffe1ff */
[----:B------:R-:W-:-:S05]  /*3970*/  IADD3 R12, P0, PT, R6, 0x20, RZ ;  /* 0x00000020060c7810 */ /* 0x000fca0007f1e0ff */
[----:B------:R-:W-:-:S08]  /*3980*/  IMAD.X R13, RZ, RZ, R7, P0 ;  /* 0x000000ffff0d7224 */ /* 0x000fd000000e0607 */
.L_x_36:
[----:B------:R-:W2:Y:S04]  /*3990*/  LDG.E R27, desc[UR6][R12.64+-0x20] ;  /* 0xffffe0060c1b7981 */ /* 0x000ea8000c1e1900 */
[----:B------:R-:W3:Y:S04]  /*39a0*/  LDG.E R16, desc[UR6][R12.64+-0x1c] ;  /* 0xffffe4060c107981 */ /* 0x000ee8000c1e1900 */
        /* <DEDUP_REMOVED lines=13> */
[----:B--2---:R0:W1:Y:S03]  /*3a80*/  I2F.F64 R18, R27 ;  /* 0x0000001b00127312 */ /* 0x0040660000201c00 */
[----:B0-----:R0:W2:Y:S05]  /*3a90*/  LDG.E R27, desc[UR6][R12.64+0x1c] ;  /* 0x00001c060c1b7981 */ /* 0x0010aa000c1e1900 */
[----:B---3--:R-:W3:Y:S01]  /*3aa0*/  I2F.F64 R16, R16 ;  /* 0x0000001000107312 */ /* 0x008ee20000201c00 */
[----:B-1----:R-:W-:-:S06]  /*3ab0*/  DSETP.GT.AND P0, PT, R14, R18, PT ;  /* 0x000000120e00722a */ /* 0x002fcc0003f04000 */
[----:B------:R-:W-:Y:S02]  /*3ac0*/  FSEL R14, R18, R14, P0 ;  /* 0x0000000e120e7208 */ /* 0x000fe40000000000 */
[----:B------:R-:W-:Y:S02]  /*3ad0*/  FSEL R15, R19, R15, P0 ;  /* 0x0000000f130f7208 */ /* 0x000fe40000000000 */
[----:B----4-:R-:W1:Y:S04]  /*3ae0*/  I2F.F64 R18, R28 ;  /* 0x0000001c00127312 */ /* 0x010e680000201c00 */
[----:B---3--:R-:W-:-:S06]  /*3af0*/  DSETP.GT.AND P0, PT, R14, R16, PT ;  /* 0x000000100e00722a */ /* 0x008fcc0003f04000 */
[----:B------:R-:W-:Y:S02]  /*3b00*/  FSEL R14, R16, R14, P0 ;  /* 0x0000000e100e7208 */ /* 0x000fe40000000000 */
[----:B------:R-:W-:Y:S02]  /*3b10*/  FSEL R15, R17, R15, P0 ;  /* 0x0000000f110f7208 */ /* 0x000fe40000000000 */
[----:B-----5:R-:W3:Y:S04]  /*3b20*/  I2F.F64 R16, R6 ;  /* 0x0000000600107312 */ /* 0x020ee80000201c00 */
[----:B-1----:R-:W-:-:S06]  /*3b30*/  DSETP.GT.AND P0, PT, R14, R18, PT ;  /* 0x000000120e00722a */ /* 0x002fcc0003f04000 */
[----:B------:R-:W-:Y:S02]  /*3b40*/  FSEL R14, R18, R14, P0 ;  /* 0x0000000e120e7208 */ /* 0x000fe40000000000 */
[----:B------:R-:W-:Y:S02]  /*3b50*/  FSEL R15, R19, R15, P0 ;  /* 0x0000000f130f7208 */ /* 0x000fe40000000000 */
[----:B------:R-:W1:Y:S04]  /*3b60*/  I2F.F64 R18, R5 ;  /* 0x0000000500127312 */ /* 0x000e680000201c00 */
[----:B---3--:R-:W-:-:S06]  /*3b70*/  DSETP.GT.AND P0, PT, R14, R16, PT ;  /* 0x000000100e00722a */ /* 0x008fcc0003f04000 */
[----:B------:R-:W-:Y:S02]  /*3b80*/  FSEL R14, R16, R14, P0 ;  /* 0x0000000e100e7208 */ /* 0x000fe40000000000 */
[----:B------:R-:W-:Y:S02]  /*3b90*/  FSEL R15, R17, R15, P0 ;  /* 0x0000000f110f7208 */ /* 0x000fe40000000000 */
[----:B------:R-:W3:Y:S04]  /*3ba0*/  I2F.F64 R16, R24 ;  /* 0x0000001800107312 */ /* 0x000ee80000201c00 */
[----:B-1----:R-:W-:-:S06]  /*3bb0*/  DSETP.GT.AND P0, PT, R14, R18, PT ;  /* 0x000000120e00722a */ /* 0x002fcc0003f04000 */
[----:B------:R-:W-:Y:S02]  /*3bc0*/  FSEL R14, R18, R14, P0 ;  /* 0x0000000e120e7208 */ /* 0x000fe40000000000 */
[----:B------:R-:W-:Y:S02]  /*3bd0*/  FSEL R15, R19, R15, P0 ;  /* 0x0000000f130f7208 */ /* 0x000fe40000000000 */
[----:B------:R-:W1:Y:S04]  /*3be0*/  I2F.F64 R18, R23 ;  /* 0x0000001700127312 */ /* 0x000e680000201c00 */
[----:B---3--:R-:W-:-:S06]  /*3bf0*/  DSETP.GT.AND P0, PT, R14, R16, PT ;  /* 0x000000100e00722a */ /* 0x008fcc0003f04000 */
[----:B------:R-:W-:Y:S02]  /*3c00*/  FSEL R14, R16, R14, P0 ;  /* 0x0000000e100e7208 */ /* 0x000fe40000000000 */
[----:B------:R-:W-:Y:S01]  /*3c10*/  FSEL R15, R17, R15, P0 ;  /* 0x0000000f110f7208 */ /* 0x000fe20000000000 */
[----:B------:R-:W3:Y:S05]  /*3c20*/  I2F.F64 R22, R22 ;  /* 0x0000001600167312 */ /* 0x000eea0000201c00 */
[----:B-1----:R-:W-:-:S03]  /*3c30*/  DSETP.GT.AND P0, PT, R14, R18, PT ;  /* 0x000000120e00722a */ /* 0x002fc60003f04000 */
[----:B------:R-:W1:Y:S03]  /*3c40*/  I2F.F64 R16, R21 ;  /* 0x0000001500107312 */ /* 0x000e660000201c00 */
[----:B------:R-:W-:Y:S02]  /*3c50*/  FSEL R14, R18, R14, P0 ;  /* 0x0000000e120e7208 */ /* 0x000fe40000000000 */
[----:B------:R-:W-:-:S06]  /*3c60*/  FSEL R15, R19, R15, P0 ;  /* 0x0000000f130f7208 */ /* 0x000fcc0000000000 */
[----:B---3--:R-:W-:Y:S01]  /*3c70*/  DSETP.GT.AND P0, PT, R14, R22, PT ;  /* 0x000000160e00722a */ /* 0x008fe20003f04000 */
[----:B------:R-:W3:Y:S05]  /*3c80*/  I2F.F64 R20, R20 ;  /* 0x0000001400147312 */ /* 0x000eea0000201c00 */
[----:B------:R-:W-:Y:S02]  /*3c90*/  FSEL R14, R22, R14, P0 ;  /* 0x0000000e160e7208 */ /* 0x000fe40000000000 */
[----:B------:R-:W-:-:S06]  /*3ca0*/  FSEL R15, R23, R15, P0 ;  /* 0x0000000f170f7208 */ /* 0x000fcc0000000000 */
        /* <DEDUP_REMOVED lines=10> */
[----:B------:R-:W-:Y:S01]  /*3d50*/  FSEL R17, R17, R19, P0 ;  /* 0x0000001311117208 */ /* 0x000fe20000000000 */
[----:B------:R-:W1:Y:S05]  /*3d60*/  I2F.F64 R6, R7 ;  /* 0x0000000700067312 */ /* 0x000e6a0000201c00 */
        /* <DEDUP_REMOVED lines=10> */
[----:B------:R-:W-:Y:S01]  /*3e10*/  FSEL R15, R15, R17, P0 ;  /* 0x000000110f0f7208 */ /* 0x000fe20000000000 */
[----:B------:R-:W-:-:S05]  /*3e20*/  UIADD3 UR4, UPT, UPT, UR4, 0x10, URZ ;  /* 0x0000001004047890 */ /* 0x000fca000fffe0ff */
[----:B-1----:R-:W-:Y:S01]  /*3e30*/  DSETP.GT.AND P0, PT, R14, R8, PT ;  /* 0x000000080e00722a */ /* 0x002fe20003f04000 */
[----:B------:R-:W-:-:S05]  /*3e40*/  UISETP.NE.AND UP0, UPT, UR4, URZ, UPT ;  /* 0x000000ff0400728c */ /* 0x000fca000bf05270 */
[----:B------:R-:W-:Y:S02]  /*3e50*/  FSEL R8, R8, R14, P0 ;  /* 0x0000000e08087208 */ /* 0x000fe40000000000 */
[----:B------:R-:W-:Y:S02]  /*3e60*/  FSEL R9, R9, R15, P0 ;  /* 0x0000000f09097208 */ /* 0x000fe40000000000 */
[----:B0-----:R-:W-:Y:S01]  /*3e70*/  IADD3 R12, P1, PT, R12, 0x40, RZ ;  /* 0x000000400c0c7810 */ /* 0x001fe20007f3e0ff */
[----:B------:R-:W-:-:S04]  /*3e80*/  VIADD R3, R3, 0x10 ;  /* 0x0000001003037836 */ /* 0x000fc80000000000 */
[----:B------:R-:W-:Y:S01]  /*3e90*/  IMAD.X R13, RZ, RZ, R13, P1 ;  /* 0x000000ffff0d7224 */ /* 0x000fe200008e060d */
[----:B--2---:R-:W0:Y:S02]  /*3ea0*/  I2F.F64 R6, R27 ;  /* 0x0000001b00067312 */ /* 0x004e240000201c00 */
[----:B0-----:R-:W-:-:S06]  /*3eb0*/  DSETP.GT.AND P0, PT, R8, R6, PT ;  /* 0x000000060800722a */ /* 0x001fcc0003f04000 */
[----:B------:R-:W-:Y:S02]  /*3ec0*/  FSEL R14, R6, R8, P0 ;  /* 0x00000008060e7208 */ /* 0x000fe40000000000 */
[----:B------:R-:W-:Y:S01]  /*3ed0*/  FSEL R15, R7, R9, P0 ;  /* 0x00000009070f7208 */ /* 0x000fe20000000000 */
[----:B------:R-:W-:Y:S06]  /*3ee0*/  BRA.U UP0, `(.L_x_36) ;  /* 0xfffffff900a87547 */ /* 0x000fec000b83ffff */
[----:B------:R-:W-:-:S07]  /*3ef0*/  VIADD R3, R3, 0x1 ;  /* 0x0000000103037836 */ /* 0x000fce0000000000 */
.L_x_35:
[----:B------:R-:W-:-:S09]  /*3f00*/  UISETP.NE.AND UP0, UPT, UR8, URZ, UPT ;  /* 0x000000ff0800728c */ /* 0x000fd2000bf05270 */
[----:B------:R-:W-:Y:S05]  /*3f10*/  BRA.U !UP0, `(.L_x_10) ;  /* 0x0000000508947547 */ /* 0x000fea000b800000 */
[----:B------:R-:W-:Y:S02]  /*3f20*/  UISETP.GE.U32.AND UP0, UPT, UR8, 0x8, UPT ;  /* 0x000000080800788c */ /* 0x000fe4000bf06070 */
[----:B------:R-:W-:-:S04]  /*3f30*/  ULOP3.LUT UR9, UR5, 0x7, URZ, 0xc0, !UPT ;  /* 0x0000000705097892 */ /* 0x000fc8000f8ec0ff */
[----:B------:R-:W-:-:S03]  /*3f40*/  UISETP.NE.AND UP1, UPT, UR9, URZ, UPT ;  /* 0x000000ff0900728c */ /* 0x000fc6000bf25270 */
[----:B------:R-:W-:Y:S08]  /*3f50*/  BRA.U !UP0, `(.L_x_37) ;  /* 0x0000000108c07547 */ /* 0x000ff0000b800000 */
[----:B------:R-:W2:Y:S01]  /*3f60*/  LDC.64 R18, c[0x0][0x380] ;  /* 0x0000e000ff127b82 */ /* 0x000ea20000000a00 */
[C---:B------:R-:W-:Y:S01]  /*3f70*/  IMAD.IADD R13, R4.reuse, 0x1, R3 ;  /* 0x00000001040d7824 */ /* 0x040fe200078e0203 */
[----:B------:R-:W-:-:S03]  /*3f80*/  IADD3 R5, P0, PT, R4, R3, RZ ;  /* 0x0000000304057210 */ /* 0x000fc60007f1e0ff */
[----:B------:R-:W-:-:S05]  /*3f90*/  IMAD.WIDE.U32 R12, R13, 0x4, R10 ;  /* 0x000000040d0c7825 */ /* 0x000fca00078e000a */
[----:B------:R-:W3:Y:S01]  /*3fa0*/  LDG.E R9, desc[UR6][R12.64] ;  /* 0x000000060c097981 */ /* 0x000ee2000c1e1900 */
[----:B0-----:R-:W-:Y:S01]  /*3fb0*/  IMAD.X R6, RZ, RZ, RZ, P0 ;  /* 0x000000ffff067224 */ /* 0x001fe200000e06ff */
[----:B--2---:R-:W-:-:S04]  /*3fc0*/  LEA R18, P0, R5, R18, 0x2 ;  /* 0x0000001205127211 */ /* 0x004fc800078010ff */
[----:B------:R-:W-:-:S05]  /*3fd0*/  LEA.HI.X R19, R5, R19, R6, 0x2, P0 ;  /* 0x0000001305137211 */ /* 0x000fca00000f1406 */
[----:B------:R-:W2:Y:S04]  /*3fe0*/  LDG.E R20, desc[UR6][R18.64+0x4] ;  /* 0x0000040612147981 */ /* 0x000ea8000c1e1900 */
[----:B------:R-:W4:Y:S04]  /*3ff0*/  LDG.E R21, desc[UR6][R18.64+0x8] ;  /* 0x0000080612157981 */ /* 0x000f28000c1e1900 */
[----:B------:R-:W5:Y:S04]  /*4000*/  LDG.E R22, desc[UR6][R18.64+0xc] ;  /* 0x00000c0612167981 */ /* 0x000f68000c1e1900 */
[----:B------:R-:W5:Y:S04]  /*4010*/  LDG.E R8, desc[UR6][R18.64+0x10] ;  /* 0x0000100612087981 */ /* 0x000f68000c1e1900 */
[----:B------:R-:W5:Y:S04]  /*4020*/  LDG.E R7, desc[UR6][R18.64+0x14] ;  /* 0x0000140612077981 */ /* 0x000f68000c1e1900 */
[----:B------:R-:W5:Y:S04]  /*4030*/  LDG.E R6, desc[UR6][R18.64+0x18] ;  /* 0x0000180612067981 */ /* 0x000f68000c1e1900 */
[----:B------:R-:W5:Y:S01]  /*4040*/  LDG.E R5, desc[UR6][R18.64+0x1c] ;  /* 0x00001c0612057981 */ /* 0x000f62000c1e1900 */
[----:B------:R-:W-:Y:S01]  /*4050*/  VIADD R3, R3, 0x8 ;  /* 0x0000000803037836 */ /* 0x000fe20000000000 */
[----:B---3--:R-:W1:Y:S02]  /*4060*/  I2F.F64 R16, R9 ;  /* 0x0000000900107312 */ /* 0x008e640000201c00 */
[----:B-1----:R-:W-:-:S06]  /*4070*/  DSETP.GT.AND P0, PT, R14, R16, PT ;  /* 0x000000100e00722a */ /* 0x002fcc0003f04000 */
[----:B------:R-:W-:Y:S01]  /*4080*/  FSEL R16, R16, R14, P0 ;  /* 0x0000000e10107208 */ /* 0x000fe20000000000 */
[----:B--2---:R-:W0:Y:S01]  /*4090*/  I2F.F64 R12, R20 ;  /* 0x00000014000c7312 */ /* 0x004e220000201c00 */
[----:B------:R-:W-:-:S07]  /*40a0*/  FSEL R17, R17, R15, P0 ;  /* 0x0000000f11117208 */ /* 0x000fce0000000000 */
[----:B----4-:R-:W1:Y:S01]  /*40b0*/  I2F.F64 R14, R21 ;  /* 0x00000015000e7312 */ /* 0x010e620000201c00 */
[----:B0-----:R-:W-:-:S07]  /*40c0*/  DSETP.GT.AND P0, PT, R16, R12, PT ;  /* 0x0000000c1000722a */ /* 0x001fce0003f04000 */
[----:B-----5:R-:W-:Y:S01]  /*40d0*/  I2F.F64 R8, R8 ;  /* 0x0000000800087312 */ /* 0x020fe20000201c00 */
[----:B------:R-:W-:Y:S02]  /*40e0*/  FSEL R16, R12, R16, P0 ;  /* 0x000000100c107208 */ /* 0x000fe40000000000 */
[----:B------:R-:W-:-:S05]  /*40f0*/  FSEL R17, R13, R17, P0 ;  /* 0x000000110d117208 */ /* 0x000fca0000000000 */
[----:B------:R-:W0:Y:S01]  /*4100*/  I2F.F64 R12, R22 ;  /* 0x00000016000c7312 */ /* 0x000e220000201c00 */
[----:B-1----:R-:W-:-:S06]  /*4110*/  DSETP.GT.AND P0, PT, R16, R14, PT ;  /* 0x0000000e1000722a */ /* 0x002fcc0003f04000 */
[----:B------:R-:W-:Y:S02]  /*4120*/  FSEL R14, R14, R16, P0 ;  /* 0x000000100e0e7208 */ /* 0x000fe40000000000 */
[----:B------:R-:W-:-:S06]  /*4130*/  FSEL R15, R15, R17, P0 ;  /* 0x000000110f0f7208 */ /* 0x000fcc0000000000 */
[----:B0-----:R-:W-:-:S06]  /*4140*/  DSETP.GT.AND P0, PT, R14, R12, PT ;  /* 0x0000000c0e00722a */ /* 0x001fcc0003f04000 */
[----:B------:R-:W-:Y:S02]  /*4150*/  FSEL R14, R12, R14, P0 ;  /* 0x0000000e0c0e7208 */ /* 0x000fe40000000000 */
[----:B------:R-:W-:Y:S02]  /*4160*/  FSEL R15, R13, R15, P0 ;  /* 0x0000000f0d0f7208 */ /* 0x000fe40000000000 */
[----:B------:R-:W0:Y:S04]  /*4170*/  I2F.F64 R12, R7 ;  /* 0x00000007000c7312 */ /* 0x000e280000201c00 */
[----:B------:R-:W-:-:S06]  /*4180*/  DSETP.GT.AND P0, PT, R14, R8, PT ;  /* 0x000000080e00722a */ /* 0x000fcc0003f04000 */
[----:B------:R-:W-:Y:S02]  /*4190*/  FSEL R16, R8, R14, P0 ;  /* 0x0000000e08107208 */ /* 0x000fe40000000000 */
[----:B------:R-:W-:Y:S02]  /*41a0*/  FSEL R17, R9, R15, P0 ;  /* 0x0000000f09117208 */ /* 0x000fe40000000000 */
[----:B------:R-:W1:Y:S04]  /*41b0*/  I2F.F64 R14, R6 ;  /* 0x00000006000e7312 */ /* 0x000e680000201c00 */
[----:B0-----:R-:W-:-:S04]  /*41c0*/  DSETP.GT.AND P0, PT, R16, R12, PT ;  /* 0x0000000c1000722a */ /* 0x001fc80003f04000 */
[----:B------:R-:W0:Y:S02]  /*41d0*/  I2F.F64 R8, R5 ;  /* 0x0000000500087312 */ /* 0x000e240000201c00 */
[----:B------:R-:W-:Y:S02]  /*41e0*/  FSEL R12, R12, R16, P0 ;  /* 0x000000100c0c7208 */ /* 0x000fe40000000000 */
[----:B------:R-:W-:-:S06]  /*41f0*/  FSEL R13, R13, R17, P0 ;  /* 0x000000110d0d7208 */ /* 0x000fcc0000000000 */
[----:B-1----:R-:W-:-:S06]  /*4200*/  DSETP.GT.AND P0, PT, R12, R14, PT ;  /* 0x0000000e0c00722a */ /* 0x002fcc0003f04000 */
[----:B------:R-:W-:Y:S02]  /*4210*/  FSEL R12, R14, R12, P0 ;  /* 0x0000000c0e0c7208 */ /* 0x000fe40000000000 */
[----:B------:R-:W-:-:S06]  /*4220*/  FSEL R13, R15, R13, P0 ;  /* 0x0000000d0f0d7208 */ /* 0x000fcc0000000000 */
[----:B0-----:R-:W-:-:S06]  /*4230*/  DSETP.GT.AND P0, PT, R12, R8, PT ;  /* 0x000000080c00722a */ /* 0x001fcc0003f04000 */
[----:B------:R-:W-:Y:S02]  /*4240*/  FSEL R14, R8, R12, P0 ;  /* 0x0000000c080e7208 */ /* 0x000fe40000000000 */
[----:B------:R-:W-:-:S07]  /*4250*/  FSEL R15, R9, R13, P0 ;  /* 0x0000000d090f7208 */ /* 0x000fce0000000000 */
.L_x_37:
        /* <DEDUP_REMOVED lines=8> */
[----:B0-----:R-:W-:-:S05]  /*42e0*/  IMAD.WIDE.U32 R6, R7, 0x4, R10 ;  /* 0x0000000407067825 */ /* 0x001fca00078e000a */
[----:B------:R-:W3:Y:S01]  /*42f0*/  LDG.E R5, desc[UR6][R6.64] ;  /* 0x0000000606057981 */ /* 0x000ee2000c1e1900 */
[----:B------:R-:W-:Y:S01]  /*4300*/  IMAD.X R9, RZ, RZ, RZ, P0 ;  /* 0x000000ffff097224 */ /* 0x000fe200000e06ff */
[----:B--2---:R-:W-:-:S04]  /*4310*/  LEA R12, P0, R8, R12, 0x2 ;  /* 0x0000000c080c7211 */ /* 0x004fc800078010ff */
[----:B------:R-:W-:-:S05]  /*4320*/  LEA.HI.X R13, R8, R13, R9, 0x2, P0 ;  /* 0x0000000d080d7211 */ /* 0x000fca00000f1409 */
[----:B------:R-:W2:Y:S04]  /*4330*/  LDG.E R16, desc[UR6][R12.64+0x4] ;  /* 0x000004060c107981 */ /* 0x000ea8000c1e1900 */
[----:B------:R-:W4:Y:S04]  /*4340*/  LDG.E R18, desc[UR6][R12.64+0x8] ;  /* 0x000008060c127981 */ /* 0x000f28000c1e1900 */
        /* <DEDUP_REMOVED lines=9> */
[----:B-----5:R-:W0:Y:S01]  /*43e0*/  I2F.F64 R14, R19 ;  /* 0x00000013000e7312 */ /* 0x020e220000201c00 */
        /* <DEDUP_REMOVED lines=8> */
.L_x_38:
[----:B------:R-:W-:Y:S05]  /*4470*/  BRA.U !UP1, `(.L_x_10) ;  /* 0x00000001093c7547 */ /* 0x000fea000b800000 */
[----:B------:R-:W-:Y:S01]  /*4480*/  IMAD.IADD R3, R4, 0x1, R3 ;  /* 0x0000000104037824 */ /* 0x000fe200078e0203 */
[----:B------:R-:W-:-:S03]  /*4490*/  UIADD3 UR4, UPT, UPT, -UR4, URZ, URZ ;  /* 0x000000ff04047290 */ /* 0x000fc6000fffe1ff */
[----:B------:R-:W-:-:S09]  /*44a0*/  IMAD.WIDE.U32 R10, R3, 0x4, R10 ;  /* 0x00000004030a7825 */ /* 0x000fd200078e000a */
.L_x_39:
[----:B0-----:R-:W-:Y:S02]  /*44b0*/  IMAD.MOV.U32 R6, RZ, RZ, R10 ;  /* 0x000000ffff067224 */ /* 0x001fe400078e000a */
[----:B------:R-:W-:-:S05]  /*44c0*/  IMAD.MOV.U32 R7, RZ, RZ, R11 ;  /* 0x000000ffff077224 */ /* 0x000fca00078e000b */
[----:B------:R-:W2:Y:S01]  /*44d0*/  LDG.E R4, desc[UR6][R6.64] ;  /* 0x0000000606047981 */ /* 0x000ea2000c1e1900 */
[----:B------:R-:W-:Y:S01]  /*44e0*/  UIADD3 UR4, UPT, UPT, UR4, 0x1, URZ ;  /* 0x0000000104047890 */ /* 0x000fe2000fffe0ff */
[----:B------:R-:W-:-:S03]  /*44f0*/  IADD3 R10, P1, PT, R10, 0x4, RZ ;  /* 0x000000040a0a7810 */ /* 0x000fc60007f3e0ff */
[----:B------:R-:W-:Y:S02]  /*4500*/  UISETP.NE.AND UP0, UPT, UR4, URZ, UPT ;  /* 0x000000ff0400728c */ /* 0x000fe4000bf05270 */
[----:B------:R-:W-:Y:S01]  /*4510*/  IMAD.X R11, RZ, RZ, R11, P1 ;  /* 0x000000ffff0b7224 */ /* 0x000fe200008e060b */
[----:B--2---:R-:W1:Y:S02]  /*4520*/  I2F.F64 R4, R4 ;  /* 0x0000000400047312 */ /* 0x004e640000201c00 */
[----:B-1----:R-:W-:-:S06]  /*4530*/  DSETP.GT.AND P0, PT, R14, R4, PT ;  /* 0x000000040e00722a */ /* 0x002fcc0003f04000 */
[----:B------:R-:W-:Y:S02]  /*4540*/  FSEL R14, R4, R14, P0 ;  /* 0x0000000e040e7208 */ /* 0x000fe40000000000 */
[----:B------:R-:W-:Y:S01]  /*4550*/  FSEL R15, R5, R15, P0 ;  /* 0x0000000f050f7208 */ /* 0x000fe20000000000 */
[----:B------:R-:W-:Y:S06]  /*4560*/  BRA.U UP0, `(.L_x_39) ;  /* 0xfffffffd00d07547 */ /* 0x000fec000b83ffff */
.L_x_10:
[----:B------:R-:W-:Y:S05]  /*4570*/  BSYNC.RECONVERGENT B0 ;  /* 0x0000000000007941 */ /* 0x000fea0003800200 */
.L_x_8:
[----:B------:R-:W4:Y:S01]  /*4580*/  LDC.64 R4, c[0x0][0x388] ;  /* 0x0000e200ff047b82 */ /* 0x000f220000000a00 */
[----:B------:R-:W-:-:S04]  /*4590*/  IMAD R3, R2, 0x4, R0 ;  /* 0x0000000402037824 */ /* 0x000fc800078e0200 */
[----:B----4-:R-:W-:-:S05]  /*45a0*/  IMAD.WIDE.U32 R2, R3, 0x8, R4 ;  /* 0x0000000803027825 */ /* 0x010fca00078e0004 */
[----:B-1-3--:R-:W-:Y:S01]  /*45b0*/  STG.E.64 desc[UR6][R2.64], R14 ;  /* 0x0000000e02007986 */ /* 0x00afe2000c101b06 */
[----:B------:R-:W-:Y:S05]  /*45c0*/  EXIT ;  /* 0x000000000000794d */ /* 0x000fea0003800000 */
        .weak           $__internal_0_$__cuda_sm20_div_rn_f64_full
        .type           $__internal_0_$__cuda_sm20_div_rn_f64_full,@function
        .size           $__internal_0_$__cuda_sm20_div_rn_f64_full,($__internal_1_$__cuda_sm20_dsqrt_rn_f64_mediumpath_v1 - $__internal_0_$__cuda_sm20_div_rn_f64_full)
$__internal_0_$__cuda_sm20_div_rn_f64_full:
[C---:B------:R-:W-:Y:S01]  /*45d0*/  FSETP.GEU.AND P0, PT, |R9|.reuse, 1.469367938527859385e-39, PT ;  /* 0x001000000900780b */ /* 0x040fe20003f0e200 */
[--C-:B------:R-:W-:Y:S01]  /*45e0*/  IMAD.MOV.U32 R8, RZ, RZ, R4.reuse ;  /* 0x000000ffff087224 */ /* 0x100fe200078e0004 */
[----:B------:R-:W-:Y:S01]  /*45f0*/  LOP3.LUT R6, R9, 0x800fffff, RZ, 0xc0, !PT ;  /* 0x800fffff09067812 */ /* 0x000fe200078ec0ff */
[----:B------:R-:W-:Y:S01]  /*4600*/  IMAD.MOV.U32 R11, RZ, RZ, R15 ;  /* 0x000000ffff0b7224 */ /* 0x000fe200078e000f */
[----:B------:R-:W-:Y:S01]  /*4610*/  BSSY.RECONVERGENT B2, `(.L_x_40) ;  /* 0x0000057000027945 */ /* 0x000fe20003800200 */
[----:B------:R-:W-:Y:S01]  /*4620*/  IMAD.MOV.U32 R16, RZ, RZ, 0x1 ;  /* 0x00000001ff107424 */ /* 0x000fe200078e00ff */
[----:B------:R-:W-:Y:S01]  /*4630*/  LOP3.LUT R7, R6, 0x3ff00000, RZ, 0xfc, !PT ;  /* 0x3ff0000006077812 */ /* 0x000fe200078efcff */
[----:B------:R-:W-:Y:S01]  /*4640*/  IMAD.MOV.U32 R6, RZ, RZ, R4 ;  /* 0x000000ffff067224 */ /* 0x000fe200078e0004 */
[C---:B------:R-:W-:Y:S01]  /*4650*/  FSETP.GEU.AND P2, PT, |R11|.reuse, 1.469367938527859385e-39, PT ;  /* 0x001000000b00780b */ /* 0x040fe20003f4e200 */
[----:B------:R-:W-:Y:S01]  /*4660*/  IMAD.MOV.U32 R10, RZ, RZ, R14 ;  /* 0x000000ffff0a7224 */ /* 0x000fe200078e000e */
[----:B------:R-:W-:Y:S01]  /*4670*/  LOP3.LUT R3, R11, 0x7ff00000, RZ, 0xc0, !PT ;  /* 0x7ff000000b037812 */ /* 0x000fe200078ec0ff */
[----:B------:R-:W-:Y:S01]  /*4680*/  IMAD.MOV.U32 R13, RZ, RZ, 0x1ca00000 ;  /* 0x1ca00000ff0d7424 */ /* 0x000fe200078e00ff */
[----:B------:R-:W-:Y:S01]  /*4690*/  LOP3.LUT R14, R9, 0x7ff00000, RZ, 0xc0, !PT ;  /* 0x7ff00000090e7812 */ /* 0x000fe200078ec0ff */
[----:B------:R-:W-:-:S03]  /*46a0*/  @!P0 DMUL R6, R8, 8.98846567431157953865e+307 ;  /* 0x7fe0000008068828 */ /* 0x000fc60000000000 */
[----:B------:R-:W-:-:S03]  /*46b0*/  ISETP.GE.U32.AND P1, PT, R3, R14, PT ;  /* 0x0000000e0300720c */ /* 0x000fc60003f26070 */
[----:B------:R-:W0:Y:S02]  /*46c0*/  MUFU.RCP64H R17, R7 ;  /* 0x0000000700117308 */ /* 0x000e240000001800 */
[----:B------:R-:W-:-:S04]  /*46d0*/  @!P2 LOP3.LUT R18, R9, 0x7ff00000, RZ, 0xc0, !PT ;  /* 0x7ff000000912a812 */ /* 0x000fc800078ec0ff */
[----:B------:R-:W-:Y:S01]  /*46e0*/  @!P2 ISETP.GE.U32.AND P3, PT, R3, R18, PT ;  /* 0x000000120300a20c */ /* 0x000fe20003f66070 */
[----:B------:R-:W-:-:S03]  /*46f0*/  @!P2 IMAD.MOV.U32 R18, RZ, RZ, RZ ;  /* 0x000000ffff12a224 */ /* 0x000fc600078e00ff */
[----:B------:R-:W-:-:S04]  /*4700*/  @!P2 SEL R15, R13, 0x63400000, !P3 ;  /* 0x634000000d0fa807 */ /* 0x000fc80005800000 */
[----:B------:R-:W-:Y:S01]  /*4710*/  @!P2 LOP3.LUT R15, R15, 0x80000000, R11, 0xf8, !PT ;  /* 0x800000000f0fa812 */ /* 0x000fe200078ef80b */
[----:B0-----:R-:W-:-:S03]  /*4720*/  DFMA R4, R16, -R6, 1 ;  /* 0x3ff000001004742b */ /* 0x001fc60000000806 */
[----:B------:R-:W-:-:S05]  /*4730*/  @!P2 LOP3.LUT R19, R15, 0x100000, RZ, 0xfc, !PT ;  /* 0x001000000f13a812 */ /* 0x000fca00078efcff */
[----:B------:R-:W-:-:S08]  /*4740*/  DFMA R4, R4, R4, R4 ;  /* 0x000000040404722b */ /* 0x000fd00000000004 */
[----:B------:R-:W-:Y:S01]  /*4750*/  DFMA R16, R16, R4, R16 ;  /* 0x000000041010722b */ /* 0x000fe20000000010 */
[----:B------:R-:W-:Y:S01]  /*4760*/  SEL R5, R13, 0x63400000, !P1 ;  /* 0x634000000d057807 */ /* 0x000fe20004800000 */
[----:B------:R-:W-:-:S03]  /*4770*/  IMAD.MOV.U32 R4, RZ, RZ, R10 ;  /* 0x000000ffff047224 */ /* 0x000fc600078e000a */
[----:B------:R-:W-:-:S03]  /*4780*/  LOP3.LUT R5, R5, 0x800fffff, R11, 0xf8, !PT ;  /* 0x800fffff05057812 */ /* 0x000fc600078ef80b */
[----:B------:R-:W-:-:S03]  /*4790*/  DFMA R20, R16, -R6, 1 ;  /* 0x3ff000001014742b */ /* 0x000fc60000000806 */
[----:B------:R-:W-:-:S05]  /*47a0*/  @!P2 DFMA R4, R4, 2, -R18 ;  /* 0x400000000404a82b */ /* 0x000fca0000000812 */
[----:B------:R-:W-:Y:S01]  /*47b0*/  DFMA R16, R16, R20, R16 ;  /* 0x000000141010722b */ /* 0x000fe20000000010 */
[----:B------:R-:W-:Y:S02]  /*47c0*/  IMAD.MOV.U32 R21, RZ, RZ, R3 ;  /* 0x000000ffff157224 */ /* 0x000fe400078e0003 */
[----:B------:R-:W-:Y:S01]  /*47d0*/  IMAD.MOV.U32 R20, RZ, RZ, R14 ;  /* 0x000000ffff147224 */ /* 0x000fe200078e000e */
[----:B------:R-:W-:Y:S02]  /*47e0*/  @!P0 LOP3.LUT R20, R7, 0x7ff00000, RZ, 0xc0, !PT ;  /* 0x7ff0000007148812 */ /* 0x000fe400078ec0ff */
[----:B------:R-:W-:Y:S02]  /*47f0*/  @!P2 LOP3.LUT R21, R5, 0x7ff00000, RZ, 0xc0, !PT ;  /* 0x7ff000000515a812 */ /* 0x000fe400078ec0ff */
[----:B------:R-:W-:Y:S01]  /*4800*/  DMUL R18, R16, R4 ;  /* 0x0000000410127228 */ /* 0x000fe20000000000 */
[----:B------:R-:W-:Y:S02]  /*4810*/  VIADD R23, R20, 0xffffffff ;  /* 0xffffffff14177836 */ /* 0x000fe40000000000 */
[----:B------:R-:W-:-:S05]  /*4820*/  VIADD R22, R21, 0xffffffff ;  /* 0xffffffff15167836 */ /* 0x000fca0000000000 */
[----:B------:R-:W-:Y:S01]  /*4830*/  DFMA R14, R18, -R6, R4 ;  /* 0x80000006120e722b */ /* 0x000fe20000000004 */
[----:B------:R-:W-:-:S04]  /*4840*/  ISETP.GT.U32.AND P0, PT, R22, 0x7feffffe, PT ;  /* 0x7feffffe1600780c */ /* 0x000fc80003f04070 */
[----:B------:R-:W-:-:S03]  /*4850*/  ISETP.GT.U32.OR P0, PT, R23, 0x7feffffe, P0 ;  /* 0x7feffffe1700780c */ /* 0x000fc60000704470 */
[----:B------:R-:W-:-:S10]  /*4860*/  DFMA R14, R16, R14, R18 ;  /* 0x0000000e100e722b */ /* 0x000fd40000000012 */
[----:B------:R-:W-:Y:S05]  /*4870*/  @P0 BRA `(.L_x_41) ;  /* 0x00000000006c0947 */ /* 0x000fea0003800000 */
[----:B------:R-:W-:-:S04]  /*4880*/  LOP3.LUT R16, R9, 0x7ff00000, RZ, 0xc0, !PT ;  /* 0x7ff0000009107812 */ /* 0x000fc800078ec0ff */
[CC--:B------:R-:W-:Y:S02]  /*4890*/  VIADDMNMX R10, R3.reuse, -R16.reuse, 0xb9600000, !PT ;  /* 0xb9600000030a7446 */ /* 0x0c0fe40007800910 */
[----:B------:R-:W-:Y:S02]  /*48a0*/  ISETP.GE.U32.AND P0, PT, R3, R16, PT ;  /* 0x000000100300720c */ /* 0x000fe40003f06070 */
[----:B------:R-:W-:Y:S02]  /*48b0*/  VIMNMX R10, PT, PT, R10, 0x46a00000, PT ;  /* 0x46a000000a0a7848 */ /* 0x000fe40003fe0100 */
[----:B------:R-:W-:-:S05]  /*48c0*/  SEL R3, R13, 0x63400000, !P0 ;  /* 0x634000000d037807 */ /* 0x000fca0004000000 */
[----:B------:R-:W-:Y:S02]  /*48d0*/  IMAD.IADD R3, R10, 0x1, -R3 ;  /* 0x000000010a037824 */ /* 0x000fe400078e0a03 */
[----:B------:R-:W-:Y:S02]  /*48e0*/  IMAD.MOV.U32 R10, RZ, RZ, RZ ;  /* 0x000000ffff0a7224 */ /* 0x000fe400078e00ff */
[----:B------:R-:W-:-:S06]  /*48f0*/  VIADD R11, R3, 0x7fe00000 ;  /* 0x7fe00000030b7836 */ /* 0x000fcc0000000000 */
[----:B------:R-:W-:-:S10]  /*4900*/  DMUL R16, R14, R10 ;  /* 0x0000000a0e107228 */ /* 0x000fd40000000000 */
[----:B------:R-:W-:-:S13]  /*4910*/  FSETP.GTU.AND P0, PT, |R17|, 1.469367938527859385e-39, PT ;  /* 0x001000001100780b */ /* 0x000fda0003f0c200 */
[----:B------:R-:W-:Y:S05]  /*4920*/  @P0 BRA `(.L_x_42) ;  /* 0x0000000000940947 */ /* 0x000fea0003800000 */
[----:B------:R-:W-:Y:S01]  /*4930*/  DFMA R4, R14, -R6, R4 ;  /* 0x800000060e04722b */ /* 0x000fe20000000004 */
[----:B------:R-:W-:-:S09]  /*4940*/  IMAD.MOV.U32 R10, RZ, RZ, RZ ;  /* 0x000000ffff0a7224 */ /* 0x000fd200078e00ff */
[C---:B------:R-:W-:Y:S02]  /*4950*/  FSETP.NEU.AND P0, PT, R5.reuse, RZ, PT ;  /* 0x000000ff0500720b */ /* 0x040fe40003f0d000 */
[----:B------:R-:W-:-:S04]  /*4960*/  LOP3.LUT R9, R5, 0x80000000, R9, 0x48, !PT ;  /* 0x8000000005097812 */ /* 0x000fc800078e4809 */
[----:B------:R-:W-:-:S07]  /*4970*/  LOP3.LUT R11, R9, R11, RZ, 0xfc, !PT ;  /* 0x0000000b090b7212 */ /* 0x000fce00078efcff */
[----:B------:R-:W-:Y:S05]  /*4980*/  @!P0 BRA `(.L_x_42) ;  /* 0x00000000007c8947 */ /* 0x000fea0003800000 */
[----:B------:R-:W-:Y:S01]  /*4990*/  IMAD.MOV R5, RZ, RZ, -R3 ;  /* 0x000000ffff057224 */ /* 0x000fe200078e0a03 */
[----:B------:R-:W-:Y:S01]  /*49a0*/  DMUL.RP R10, R14, R10 ;  /* 0x0000000a0e0a7228 */ /* 0x000fe20000008000 */
[----:B------:R-:W-:Y:S01]  /*49b0*/  IMAD.MOV.U32 R4, RZ, RZ, RZ ;  /* 0x000000ffff047224 */ /* 0x000fe200078e00ff */
[----:B------:R-:W-:-:S05]  /*49c0*/  IADD3 R3, PT, PT, -R3, -0x43300000, RZ ;  /* 0xbcd0000003037810 */ /* 0x000fca0007ffe1ff */
[----:B------:R-:W-:-:S03]  /*49d0*/  DFMA R4, R16, -R4, R14 ;  /* 0x800000041004722b */ /* 0x000fc6000000000e */
[----:B------:R-:W-:-:S07]  /*49e0*/  LOP3.LUT R9, R11, R9, RZ, 0x3c, !PT ;  /* 0x000000090b097212 */ /* 0x000fce00078e3cff */
[----:B------:R-:W-:-:S04]  /*49f0*/  FSETP.NEU.AND P0, PT, |R5|, R3, PT ;  /* 0x000000030500720b */ /* 0x000fc80003f0d200 */
[----:B------:R-:W-:Y:S02]  /*4a00*/  FSEL R16, R10, R16, !P0 ;  /* 0x000000100a107208 */ /* 0x000fe40004000000 */
[----:B------:R-:W-:Y:S01]  /*4a10*/  FSEL R17, R9, R17, !P0 ;  /* 0x0000001109117208 */ /* 0x000fe20004000000 */
[----:B------:R-:W-:Y:S06]  /*4a20*/  BRA `(.L_x_42) ;  /* 0x0000000000547947 */ /* 0x000fec0003800000 */
.L_x_41:
[----:B------:R-:W-:-:S14]  /*4a30*/  DSETP.NAN.AND P0, PT, R10, R10, PT ;  /* 0x0000000a0a00722a */ /* 0x000fdc0003f08000 */
[----:B------:R-:W-:Y:S05]  /*4a40*/  @P0 BRA `(.L_x_43) ;  /* 0x0000000000440947 */ /* 0x000fea0003800000 */
[----:B------:R-:W-:-:S14]  /*4a50*/  DSETP.NAN.AND P0, PT, R8, R8, PT ;  /* 0x000000080800722a */ /* 0x000fdc0003f08000 */
[----:B------:R-:W-:Y:S05]  /*4a60*/  @P0 BRA `(.L_x_44) ;  /* 0x0000000000300947 */ /* 0x000fea0003800000 */
[----:B------:R-:W-:Y:S01]  /*4a70*/  ISETP.NE.AND P0, PT, R21, R20, PT ;  /* 0x000000141500720c */ /* 0x000fe20003f05270 */
[----:B------:R-:W-:Y:S02]  /*4a80*/  IMAD.MOV.U32 R16, RZ, RZ, 0x0 ;  /* 0x00000000ff107424 */ /* 0x000fe400078e00ff */
[----:B------:R-:W-:-:S10]  /*4a90*/  IMAD.MOV.U32 R17, RZ, RZ, -0x80000 ;  /* 0xfff80000ff117424 */ /* 0x000fd400078e00ff */
[----:B------:R-:W-:Y:S05]  /*4aa0*/  @!P0 BRA `(.L_x_42) ;  /* 0x0000000000348947 */ /* 0x000fea0003800000 */
[----:B------:R-:W-:Y:S02]  /*4ab0*/  ISETP.NE.AND P0, PT, R21, 0x7ff00000, PT ;  /* 0x7ff000001500780c */ /* 0x000fe40003f05270 */
[----:B------:R-:W-:Y:S02]  /*4ac0*/  LOP3.LUT R17, R11, 0x80000000, R9, 0x48, !PT ;  /* 0x800000000b117812 */ /* 0x000fe400078e4809 */
[----:B------:R-:W-:-:S13]  /*4ad0*/  ISETP.EQ.OR P0, PT, R20, RZ, !P0 ;  /* 0x000000ff1400720c */ /* 0x000fda0004702670 */
[----:B------:R-:W-:Y:S01]  /*4ae0*/  @P0 LOP3.LUT R3, R17, 0x7ff00000, RZ, 0xfc, !PT ;  /* 0x7ff0000011030812 */ /* 0x000fe200078efcff */
[----:B------:R-:W-:Y:S02]  /*4af0*/  @!P0 IMAD.MOV.U32 R16, RZ, RZ, RZ ;  /* 0x000000ffff108224 */ /* 0x000fe400078e00ff */
[----:B------:R-:W-:Y:S02]  /*4b00*/  @P0 IMAD.MOV.U32 R16, RZ, RZ, RZ ;  /* 0x000000ffff100224 */ /* 0x000fe400078e00ff */
[----:B------:R-:W-:Y:S01]  /*4b10*/  @P0 IMAD.MOV.U32 R17, RZ, RZ, R3 ;  /* 0x000000ffff110224 */ /* 0x000fe200078e0003 */
[----:B------:R-:W-:Y:S06]  /*4b20*/  BRA `(.L_x_42) ;  /* 0x0000000000147947 */ /* 0x000fec0003800000 */
.L_x_44:
[----:B------:R-:W-:Y:S01]  /*4b30*/  LOP3.LUT R17, R9, 0x80000, RZ, 0xfc, !PT ;  /* 0x0008000009117812 */ /* 0x000fe200078efcff */
[----:B------:R-:W-:Y:S01]  /*4b40*/  IMAD.MOV.U32 R16, RZ, RZ, R8 ;  /* 0x000000ffff107224 */ /* 0x000fe200078e0008 */
[----:B------:R-:W-:Y:S06]  /*4b50*/  BRA `(.L_x_42) ;  /* 0x0000000000087947 */ /* 0x000fec0003800000 */
.L_x_43:
[----:B------:R-:W-:Y:S01]  /*4b60*/  LOP3.LUT R17, R11, 0x80000, RZ, 0xfc, !PT ;  /* 0x000800000b117812 */ /* 0x000fe200078efcff */
[----:B------:R-:W-:-:S07]  /*4b70*/  IMAD.MOV.U32 R16, RZ, RZ, R10 ;  /* 0x000000ffff107224 */ /* 0x000fce00078e000a */
.L_x_42:
[----:B------:R-:W-:Y:S05]  /*4b80*/  BSYNC.RECONVERGENT B2 ;  /* 0x0000000000027941 */ /* 0x000fea0003800200 */
.L_x_40:
[----:B------:R-:W-:Y:S02]  /*4b90*/  IMAD.MOV.U32 R13, RZ, RZ, 0x0 ;  /* 0x00000000ff0d7424 */ /* 0x000fe400078e00ff */
[----:B------:R-:W-:Y:S02]  /*4ba0*/  IMAD.MOV.U32 R4, RZ, RZ, R16 ;  /* 0x000000ffff047224 */ /* 0x000fe400078e0010 */
[----:B------:R-:W-:Y:S01]  /*4bb0*/  IMAD.MOV.U32 R5, RZ, RZ, R17 ;  /* 0x000000ffff057224 */ /* 0x000fe200078e0011 */
[----:B------:R-:W-:Y:S06]  /*4bc0*/  RET.REL.NODEC R12 `(_Z10mean_arrayPiPdi) ;  /* 0xffffffb40c0c7950 */ /* 0x000fec0003c3ffff */
        .weak           $__internal_1_$__cuda_sm20_dsqrt_rn_f64_mediumpath_v1
        .type           $__internal_1_$__cuda_sm20_dsqrt_rn_f64_mediumpath_v1,@function
        .size           $__internal_1_$__cuda_sm20_dsqrt_rn_f64_mediumpath_v1,(.L_x_55 - $__internal_1_$__cuda_sm20_dsqrt_rn_f64_mediumpath_v1)
$__internal_1_$__cuda_sm20_dsqrt_rn_f64_mediumpath_v1:
[----:B------:R-:W-:Y:S01]  /*4bd0*/  ISETP.GE.U32.AND P0, PT, R6, -0x3400000, PT ;  /* 0xfcc000000600780c */ /* 0x000fe20003f06070 */
[----:B------:R-:W-:Y:S01]  /*4be0*/  BSSY.RECONVERGENT B2, `(.L_x_45) ;  /* 0x0000028000027945 */ /* 0x000fe20003800200 */
[----:B------:R-:W-:Y:S02]  /*4bf0*/  IMAD.MOV.U32 R10, RZ, RZ, R12 ;  /* 0x000000ffff0a7224 */ /* 0x000fe400078e000c */
[----:B------:R-:W-:Y:S02]  /*4c00*/  IMAD.MOV.U32 R12, RZ, RZ, R3 ;  /* 0x000000ffff0c7224 */ /* 0x000fe400078e0003 */
[----:B------:R-:W-:Y:S02]  /*4c10*/  IMAD.MOV.U32 R13, RZ, RZ, R5 ;  /* 0x000000ffff0d7224 */ /* 0x000fe400078e0005 */
[----:B------:R-:W-:Y:S02]  /*4c20*/  IMAD.MOV.U32 R6, RZ, RZ, R16 ;  /* 0x000000ffff067224 */ /* 0x000fe400078e0010 */
[----:B------:R-:W-:-:S03]  /*4c30*/  IMAD.MOV.U32 R7, RZ, RZ, R17 ;  /* 0x000000ffff077224 */ /* 0x000fc600078e0011 */
[----:B------:R-:W-:Y:S05]  /*4c40*/  @!P0 BRA `(.L_x_46) ;  /* 0x0000000000208947 */ /* 0x000fea0003800000 */
[----:B------:R-:W-:-:S10]  /*4c50*/  DFMA.RM R6, R6, R10, R8 ;  /* 0x0000000a0606722b */ /* 0x000fd40000004008 */
[----:B------:R-:W-:-:S05]  /*4c60*/  IADD3 R10, P0, PT, R6, 0x1, RZ ;  /* 0x00000001060a7810 */ /* 0x000fca0007f1e0ff */
[----:B------:R-:W-:-:S06]  /*4c70*/  IMAD.X R11, RZ, RZ, R7, P0 ;  /* 0x000000ffff0b7224 */ /* 0x000fcc00000e0607 */
[----:B------:R-:W-:-:S08]  /*4c80*/  DFMA.RP R8, -R6, R10, R12 ;  /* 0x0000000a0608722b */ /* 0x000fd0000000810c */
[----:B------:R-:W-:-:S06]  /*4c90*/  DSETP.GT.AND P0, PT, R8, RZ, PT ;  /* 0x000000ff0800722a */ /* 0x000fcc0003f04000 */
[----:B------:R-:W-:Y:S02]  /*4ca0*/  FSEL R6, R10, R6, P0 ;  /* 0x000000060a067208 */ /* 0x000fe40000000000 */
[----:B------:R-:W-:Y:S01]  /*4cb0*/  FSEL R7, R11, R7, P0 ;  /* 0x000000070b077208 */ /* 0x000fe20000000000 */
[----:B------:R-:W-:Y:S06]  /*4cc0*/  BRA `(.L_x_47) ;  /* 0x0000000000647947 */ /* 0x000fec0003800000 */
.L_x_46:
[----:B------:R-:W-:-:S14]  /*4cd0*/  DSETP.NE.AND P0, PT, R12, RZ, PT ;  /* 0x000000ff0c00722a */ /* 0x000fdc0003f05000 */
[----:B------:R-:W-:Y:S05]  /*4ce0*/  @!P0 BRA `(.L_x_48) ;  /* 0x0000000000588947 */ /* 0x000fea0003800000 */
[----:B------:R-:W-:-:S13]  /*4cf0*/  ISETP.GE.AND P0, PT, R13, RZ, PT ;  /* 0x000000ff0d00720c */ /* 0x000fda0003f06270 */
[----:B------:R-:W-:Y:S02]  /*4d00*/  @!P0 IMAD.MOV.U32 R6, RZ, RZ, 0x0 ;  /* 0x00000000ff068424 */ /* 0x000fe400078e00ff */
[----:B------:R-:W-:Y:S01]  /*4d10*/  @!P0 IMAD.MOV.U32 R7, RZ, RZ, -0x80000 ;  /* 0xfff80000ff078424 */ /* 0x000fe200078e00ff */
[----:B------:R-:W-:Y:S06]  /*4d20*/  @!P0 BRA `(.L_x_47) ;  /* 0x00000000004c8947 */ /* 0x000fec0003800000 */
[----:B------:R-:W-:-:S13]  /*4d30*/  ISETP.GT.AND P0, PT, R13, 0x7fefffff, PT ;  /* 0x7fefffff0d00780c */ /* 0x000fda0003f04270 */
[----:B------:R-:W-:Y:S05]  /*4d40*/  @P0 BRA `(.L_x_48) ;  /* 0x0000000000400947 */ /* 0x000fea0003800000 */
[----:B------:R-:W-:Y:S01]  /*4d50*/  DMUL R6, R12, 8.11296384146066816958e+31 ;  /* 0x469000000c067828 */ /* 0x000fe20000000000 */
[----:B------:R-:W-:Y:S02]  /*4d60*/  IMAD.MOV.U32 R8, RZ, RZ, RZ ;  /* 0x000000ffff087224 */ /* 0x000fe400078e00ff */
[----:B------:R-:W-:Y:S02]  /*4d70*/  IMAD.MOV.U32 R12, RZ, RZ, 0x0 ;  /* 0x00000000ff0c7424 */ /* 0x000fe400078e00ff */
[----:B------:R-:W-:Y:S01]  /*4d80*/  IMAD.MOV.U32 R13, RZ, RZ, 0x3fd80000 ;  /* 0x3fd80000ff0d7424 */ /* 0x000fe200078e00ff */
[----:B------:R-:W0:Y:S02]  /*4d90*/  MUFU.RSQ64H R9, R7 ;  /* 0x0000000700097308 */ /* 0x000e240000001c00 */
[----:B0-----:R-:W-:-:S08]  /*4da0*/  DMUL R10, R8, R8 ;  /* 0x00000008080a7228 */ /* 0x001fd00000000000 */
[----:B------:R-:W-:-:S08]  /*4db0*/  DFMA R10, R6, -R10, 1 ;  /* 0x3ff00000060a742b */ /* 0x000fd0000000080a */
[----:B------:R-:W-:Y:S02]  /*4dc0*/  DFMA R12, R10, R12, 0.5 ;  /* 0x3fe000000a0c742b */ /* 0x000fe4000000000c */
[----:B------:R-:W-:-:S08]  /*4dd0*/  DMUL R10, R8, R10 ;  /* 0x0000000a080a7228 */ /* 0x000fd00000000000 */
[----:B------:R-:W-:-:S08]  /*4de0*/  DFMA R10, R12, R10, R8 ;  /* 0x0000000a0c0a722b */ /* 0x000fd00000000008 */
[----:B------:R-:W-:Y:S02]  /*4df0*/  DMUL R8, R6, R10 ;  /* 0x0000000a06087228 */ /* 0x000fe40000000000 */
[----:B------:R-:W-:-:S06]  /*4e00*/  VIADD R11, R11, 0xfff00000 ;  /* 0xfff000000b0b7836 */ /* 0x000fcc0000000000 */
[----:B------:R-:W-:-:S08]  /*4e10*/  DFMA R12, R8, -R8, R6 ;  /* 0x80000008080c722b */ /* 0x000fd00000000006 */
[----:B------:R-:W-:-:S10]  /*4e20*/  DFMA R6, R10, R12, R8 ;  /* 0x0000000c0a06722b */ /* 0x000fd40000000008 */
[----:B------:R-:W-:Y:S01]  /*4e30*/  VIADD R7, R7, 0xfcb00000 ;  /* 0xfcb0000007077836 */ /* 0x000fe20000000000 */
[----:B------:R-:W-:Y:S06]  /*4e40*/  BRA `(.L_x_47) ;  /* 0x0000000000047947 */ /* 0x000fec0003800000 */
.L_x_48:
[----:B------:R-:W-:-:S11]  /*4e50*/  DADD R6, R12, R12 ;  /* 0x000000000c067229 */ /* 0x000fd6000000000c */
.L_x_47:
[----:B------:R-:W-:Y:S05]  /*4e60*/  BSYNC.RECONVERGENT B2 ;  /* 0x0000000000027941 */ /* 0x000fea0003800200 */
.L_x_45:
[----:B------:R-:W-:Y:S02]  /*4e70*/  IMAD.MOV.U32 R5, RZ, RZ, 0x0 ;  /* 0x00000000ff057424 */ /* 0x000fe400078e00ff */
[----:B------:R-:W-:Y:S02]  /*4e80*/  IMAD.MOV.U32 R14, RZ, RZ, R6 ;  /* 0x000000ffff0e7224 */ /* 0x000fe400078e0006 */
[----:B------:R-:W-:Y:S01]  /*4e90*/  IMAD.MOV.U32 R15, RZ, RZ, R7 ;  /* 0x000000ffff0f7224 */ /* 0x000fe200078e0007 */
[----:B------:R-:W-:Y:S06]  /*4ea0*/  RET.REL.NODEC R4 `(_Z10mean_arrayPiPdi) ;  /* 0xffffffb004547950 */ /* 0x000fec0003c3ffff */
.L_x_49:
[----:B------:R-:W-:-:S00]  /*4eb0*/  BRA `(.L_x_49) ;  /* 0xfffffffc00fc7947 */ /* 0x000fc0000383ffff */
[----:B------:R-:W-:-:S00]  /*4ec0*/  NOP ;  /* 0x0000000000007918 */ /* 0x000fc00000000000 */
        /* <DEDUP_REMOVED lines=11> */
.L_x_55:


//--------------------- .nv.shared.reserved.0     --------------------------
	.section	.nv.shared.reserved.0,"aw",@nobits
	.weak		__nv_reservedSMEM_offset_0_alias
	.size		__nv_reservedSMEM_offset_0_alias, 0, 64
	.other		__nv_reservedSMEM_offset_0_alias,@"STO_CUDA_RESERVED_SHARED STV_DEFAULT"
__nv_reservedSMEM_offset_0_alias:
	.zero		0
	.zero		64


//--------------------- .nv.constant0._Z10mean_arrayPiPdi --------------------------
	.section	.nv.constant0._Z10mean_arrayPiPdi,"a",@progbits
	.sectionflags	@""
	.align	4
.nv.constant0._Z10mean_arrayPiPdi:
	.zero		916


//--------------------- SYMBOLS --------------------------

	.type		.nv.reservedSmem.offset0,@object
	.size		.nv.reservedSmem.offset0,0x4
